// auto-generated by cutlass_sweep.gemm — config: {"arch": "sm_100", "cluster_m": 1, "cluster_n": 2, "dtype": "fp16", "dtype_b": "fp16", "layout": "tt", "stages": 5, "tile_k": 64, "tile_m": 128, "tile_n": 128}
#include "cutlass/cutlass.h"
#include "cutlass/gemm/collective/collective_builder.hpp"
#include "cutlass/gemm/device/gemm_universal_adapter.h"
#include "cutlass/gemm/kernel/gemm_universal.hpp"
#include "cutlass/epilogue/collective/collective_builder.hpp"

using ElemA = cutlass::half_t;
using ElemB = cutlass::half_t;
using ElemCD = cutlass::half_t;
using Acc  = float;
using TileShape    = cute::Shape<cute::_128, cute::_128, cute::_64>;
using ClusterShape = cute::Shape<cute::_1, cute::_2, cute::_1>;

using CollectiveEpilogue = typename cutlass::epilogue::collective::CollectiveBuilder<
    cutlass::arch::Sm100, cutlass::arch::OpClassTensorOp,
    TileShape, ClusterShape,
    cutlass::epilogue::collective::EpilogueTileAuto,
    Acc, Acc,
    ElemCD, cutlass::layout::RowMajor, 128 / cutlass::sizeof_bits<ElemCD>::value,
    ElemCD, cutlass::layout::RowMajor, 128 / cutlass::sizeof_bits<ElemCD>::value,
    cutlass::epilogue::collective::EpilogueScheduleAuto
  >::CollectiveOp;

using CollectiveMainloop = typename cutlass::gemm::collective::CollectiveBuilder<
    cutlass::arch::Sm100, cutlass::arch::OpClassTensorOp,
    ElemA, cutlass::layout::ColumnMajor, 128 / cutlass::sizeof_bits<ElemA>::value,
    ElemB, cutlass::layout::ColumnMajor, 128 / cutlass::sizeof_bits<ElemB>::value,
    Acc,
    TileShape, ClusterShape,
    cutlass::gemm::collective::StageCount<5>,
    cutlass::gemm::collective::KernelScheduleAuto
  >::CollectiveOp;

using GemmKernel = cutlass::gemm::kernel::GemmUniversal<
    cute::Shape<int,int,int,int>,
    CollectiveMainloop,
    CollectiveEpilogue
>;
using Gemm = cutlass::gemm::device::GemmUniversalAdapter<GemmKernel>;

// Force the device kernel symbol into the cubin without needing a host main.
auto* _anchor = &cutlass::device_kernel<GemmKernel>;


// ===== COMPILED SASS (sm_100a) =====

	.target	sm_100a

	.elftype	@"ET_EXEC"


//--------------------- .note.nv.tkinfo           --------------------------
	.section	.note.nv.tkinfo,"",@"SHT_NOTE"
	.sectionflags	@"SHF_NOTE_NV_TKINFO"
	.tkinfo
        /*0018*/ 	.word	0x00000002
        /*0030*/ 	.string	""
        /*0030*/ 	.string	"ptxas"
        /*0030*/ 	.string	"Cuda compilation tools, release 13.0, V13.0.88"
        /*0030*/ 	.string	"Build cuda_13.0.r13.0/compiler.36424714_0"
        /*0030*/ 	.string	"-arch sm_100a -m 64 "



//--------------------- .note.nv.cuinfo           --------------------------
	.section	.note.nv.cuinfo,"",@"SHT_NOTE"
	.sectionflags	@"SHF_NOTE_NV_CUINFO"
        /*0018*/ 	.short	0x0002
        /*001a*/ 	.short	0x0064
        /*001c*/ 	.short	0x0082
	.zero		2


//--------------------- .nv.info                  --------------------------
	.section	.nv.info,"",@"SHT_CUDA_INFO"
	.align	4


	//----- nvinfo : EIATTR_REGCOUNT
	.align		4
        /*0000*/ 	.byte	0x04, 0x2f
        /*0002*/ 	.short	(.L_19 - .L_18)
	.align		4
.L_18:
        /*0004*/ 	.word	index@(_ZN7cutlass13device_kernelINS_4gemm6kernel13GemmUniversalIN4cute5tupleIJiiiiEEENS1_10collective13CollectiveMmaINS1_35MainloopSm100TmaUmmaWarpSpecializedILi5ELi2ELi4ENS5_IJNS4_1CILi1EEENSA_ILi2EEESB_EEEEENS5_IJNSA_ILi128EEESF_NSA_ILi64EEEEEENS_6half_tENS5_IJSB_llEEESI_NS5_IJlSB_lEEENS4_8TiledMMAINS4_8MMA_AtomIJNS4_20SM100_MMA_F16BF16_SSISI_SI_fLi128ELi128ELNS4_4UMMA5MajorE1ELSP_0ELNSO_7ScaleInE0ELSQ_0EEEEEENS4_6LayoutINS5_IJSB_SB_SB_EEENS5_IJNSA_ILi0EEESV_SV_EEEEENS5_IJNS4_10UnderscoreESY_SY_EEEEENS4_23SM90_TMA_LOAD_MULTICASTENS4_14ComposedLayoutINS4_7SwizzleILi3ELi4ELi3EEENS4_18smem_ptr_flag_bitsILi16EEENST_INS5_IJSG_NSA_ILi8EEEEEENS5_IJSB_SG_EEEEEEEvNS4_8identityENS4_13SM90_TMA_LOADENS12_IS14_S16_NST_INS5_IJS17_SG_EEENS5_IJSG_SB_EEEEEEEvS1C_EENS_8epilogue10collective18CollectiveEpilogueINS1J_23Sm100TmaWarpSpecializedILi4ELi2ELi32ELb1ELb0EEEJSH_NS5_IJNST_ISF_SB_EENST_INSA_ILi32EEESB_EEEEESI_SK_SI_SK_NS1J_6fusion15FusionCallbacksIS1N_NS1S_17LinearCombinationISI_fSI_fLNS_15FloatRoundStyleE2EEESH_S1R_JEEENS4_5SM1004TMEM4LOAD26SM100_TMEM_LOAD_32dp32b32xES1D_NS12_INS13_ILi2ELi4ELi3EEES16_NST_INS5_IJS17_S1P_EEENS5_IJS1P_SB_EEEEEEENS4_39AutoVectorizingCopyWithAssumedAlignmentILi128EEENS4_14SM90_TMA_STOREES26_S28_S28_EEEvvEEEEvNT_6ParamsE)
        /*0008*/ 	.word	0x0000006e


	//----- nvinfo : EIATTR_FRAME_SIZE
	.align		4
.L_19:
        /*000c*/ 	.byte	0x04, 0x11
        /*000e*/ 	.short	(.L_21 - .L_20)
	.align		4
.L_20:
        /*0010*/ 	.word	index@($__internal_2_$__cuda_sm10x_tcgen05_guardrail_trap_unallocated_columns_being_dealloced)
        /*0014*/ 	.word	0x00000000


	//----- nvinfo : EIATTR_FRAME_SIZE
	.align		4
.L_21:
        /*0018*/ 	.byte	0x04, 0x11
        /*001a*/ 	.short	(.L_23 - .L_22)
	.align		4
.L_22:
        /*001c*/ 	.word	index@($__internal_1_$__cuda_sm10x_tcgen05_guardrail_trap_phase_invalid_during_alloc)
        /*0020*/ 	.word	0x00000000


	//----- nvinfo : EIATTR_FRAME_SIZE
	.align		4
.L_23:
        /*0024*/ 	.byte	0x04, 0x11
        /*0026*/ 	.short	(.L_25 - .L_24)
	.align		4
.L_24:
        /*0028*/ 	.word	index@($__internal_0_$__cuda_sm10x_tcgen05_guardrail_trap_col_being_dealloced_not_returned_by_alloc)
        /*002c*/ 	.word	0x00000000


	//----- nvinfo : EIATTR_FRAME_SIZE
	.align		4
.L_25:
        /*0030*/ 	.byte	0x04, 0x11
        /*0032*/ 	.short	(.L_27 - .L_26)
	.align		4
.L_26:
        /*0034*/ 	.word	index@(_ZN7cutlass13device_kernelINS_4gemm6kernel13GemmUniversalIN4cute5tupleIJiiiiEEENS1_10collective13CollectiveMmaINS1_35MainloopSm100TmaUmmaWarpSpecializedILi5ELi2ELi4ENS5_IJNS4_1CILi1EEENSA_ILi2EEESB_EEEEENS5_IJNSA_ILi128EEESF_NSA_ILi64EEEEEENS_6half_tENS5_IJSB_llEEESI_NS5_IJlSB_lEEENS4_8TiledMMAINS4_8MMA_AtomIJNS4_20SM100_MMA_F16BF16_SSISI_SI_fLi128ELi128ELNS4_4UMMA5MajorE1ELSP_0ELNSO_7ScaleInE0ELSQ_0EEEEEENS4_6LayoutINS5_IJSB_SB_SB_EEENS5_IJNSA_ILi0EEESV_SV_EEEEENS5_IJNS4_10UnderscoreESY_SY_EEEEENS4_23SM90_TMA_LOAD_MULTICASTENS4_14ComposedLayoutINS4_7SwizzleILi3ELi4ELi3EEENS4_18smem_ptr_flag_bitsILi16EEENST_INS5_IJSG_NSA_ILi8EEEEEENS5_IJSB_SG_EEEEEEEvNS4_8identityENS4_13SM90_TMA_LOADENS12_IS14_S16_NST_INS5_IJS17_SG_EEENS5_IJSG_SB_EEEEEEEvS1C_EENS_8epilogue10collective18CollectiveEpilogueINS1J_23Sm100TmaWarpSpecializedILi4ELi2ELi32ELb1ELb0EEEJSH_NS5_IJNST_ISF_SB_EENST_INSA_ILi32EEESB_EEEEESI_SK_SI_SK_NS1J_6fusion15FusionCallbacksIS1N_NS1S_17LinearCombinationISI_fSI_fLNS_15FloatRoundStyleE2EEESH_S1R_JEEENS4_5SM1004TMEM4LOAD26SM100_TMEM_LOAD_32dp32b32xES1D_NS12_INS13_ILi2ELi4ELi3EEES16_NST_INS5_IJS17_S1P_EEENS5_IJS1P_SB_EEEEEEENS4_39AutoVectorizingCopyWithAssumedAlignmentILi128EEENS4_14SM90_TMA_STOREES26_S28_S28_EEEvvEEEEvNT_6ParamsE)
        /*0038*/ 	.word	0x00000000


	//----- nvinfo : EIATTR_MIN_STACK_SIZE
	.align		4
.L_27:
        /*003c*/ 	.byte	0x04, 0x12
        /*003e*/ 	.short	(.L_29 - .L_28)
	.align		4
.L_28:
        /*0040*/ 	.word	index@(_ZN7cutlass13device_kernelINS_4gemm6kernel13GemmUniversalIN4cute5tupleIJiiiiEEENS1_10collective13CollectiveMmaINS1_35MainloopSm100TmaUmmaWarpSpecializedILi5ELi2ELi4ENS5_IJNS4_1CILi1EEENSA_ILi2EEESB_EEEEENS5_IJNSA_ILi128EEESF_NSA_ILi64EEEEEENS_6half_tENS5_IJSB_llEEESI_NS5_IJlSB_lEEENS4_8TiledMMAINS4_8MMA_AtomIJNS4_20SM100_MMA_F16BF16_SSISI_SI_fLi128ELi128ELNS4_4UMMA5MajorE1ELSP_0ELNSO_7ScaleInE0ELSQ_0EEEEEENS4_6LayoutINS5_IJSB_SB_SB_EEENS5_IJNSA_ILi0EEESV_SV_EEEEENS5_IJNS4_10UnderscoreESY_SY_EEEEENS4_23SM90_TMA_LOAD_MULTICASTENS4_14ComposedLayoutINS4_7SwizzleILi3ELi4ELi3EEENS4_18smem_ptr_flag_bitsILi16EEENST_INS5_IJSG_NSA_ILi8EEEEEENS5_IJSB_SG_EEEEEEEvNS4_8identityENS4_13SM90_TMA_LOADENS12_IS14_S16_NST_INS5_IJS17_SG_EEENS5_IJSG_SB_EEEEEEEvS1C_EENS_8epilogue10collective18CollectiveEpilogueINS1J_23Sm100TmaWarpSpecializedILi4ELi2ELi32ELb1ELb0EEEJSH_NS5_IJNST_ISF_SB_EENST_INSA_ILi32EEESB_EEEEESI_SK_SI_SK_NS1J_6fusion15FusionCallbacksIS1N_NS1S_17LinearCombinationISI_fSI_fLNS_15FloatRoundStyleE2EEESH_S1R_JEEENS4_5SM1004TMEM4LOAD26SM100_TMEM_LOAD_32dp32b32xES1D_NS12_INS13_ILi2ELi4ELi3EEES16_NST_INS5_IJS17_S1P_EEENS5_IJS1P_SB_EEEEEEENS4_39AutoVectorizingCopyWithAssumedAlignmentILi128EEENS4_14SM90_TMA_STOREES26_S28_S28_EEEvvEEEEvNT_6ParamsE)
        /*0044*/ 	.word	0x00000000
.L_29:


//--------------------- .nv.compat                --------------------------
	.section	.nv.compat,"",@"SHT_CUDA_COMPAT_INFO"
	.align	4
        /*0000*/ 	.byte	0x02, 0x09, 0x01, 0x00, 0x02, 0x02, 0x02, 0x00, 0x02, 0x05, 0x05, 0x00, 0x03, 0x07, 0x01, 0x01
        /*0010*/ 	.byte	0x02, 0x03, 0x01, 0x00, 0x02, 0x06, 0x01, 0x00, 0x04, 0x0b, 0x08, 0x00, 0x09, 0x00, 0x00, 0x00
        /*0020*/ 	.byte	0x00, 0x00, 0x00, 0x00


//--------------------- .nv.info._ZN7cutlass13device_kernelINS_4gemm6kernel13GemmUniversalIN4cute5tupleIJiiiiEEENS1_10collective13CollectiveMmaINS1_35MainloopSm100TmaUmmaWarpSpecializedILi5ELi2ELi4ENS5_IJNS4_1CILi1EEENSA_ILi2EEESB_EEEEENS5_IJNSA_ILi128EEESF_NSA_ILi64EEEEEENS_6half_tENS5_IJSB_llEEESI_NS5_IJlSB_lEEENS4_8TiledMMAINS4_8MMA_AtomIJNS4_20SM100_MMA_F16BF16_SSISI_SI_fLi128ELi128ELNS4_4UMMA5MajorE1ELSP_0ELNSO_7ScaleInE0ELSQ_0EEEEEENS4_6LayoutINS5_IJSB_SB_SB_EEENS5_IJNSA_ILi0EEESV_SV_EEEEENS5_IJNS4_10UnderscoreESY_SY_EEEEENS4_23SM90_TMA_LOAD_MULTICASTENS4_14ComposedLayoutINS4_7SwizzleILi3ELi4ELi3EEENS4_18smem_ptr_flag_bitsILi16EEENST_INS5_IJSG_NSA_ILi8EEEEEENS5_IJSB_SG_EEEEEEEvNS4_8identityENS4_13SM90_TMA_LOADENS12_IS14_S16_NST_INS5_IJS17_SG_EEENS5_IJSG_SB_EEEEEEEvS1C_EENS_8epilogue10collective18CollectiveEpilogueINS1J_23Sm100TmaWarpSpecializedILi4ELi2ELi32ELb1ELb0EEEJSH_NS5_IJNST_ISF_SB_EENST_INSA_ILi32EEESB_EEEEESI_SK_SI_SK_NS1J_6fusion15FusionCallbacksIS1N_NS1S_17LinearCombinationISI_fSI_fLNS_15FloatRoundStyleE2EEESH_S1R_JEEENS4_5SM1004TMEM4LOAD26SM100_TMEM_LOAD_32dp32b32xES1D_NS12_INS13_ILi2ELi4ELi3EEES16_NST_INS5_IJS17_S1P_EEENS5_IJS1P_SB_EEEEEEENS4_39AutoVectorizingCopyWithAssumedAlignmentILi128EEENS4_14SM90_TMA_STOREES26_S28_S28_EEEvvEEEEvNT_6ParamsE --------------------------
	.section	.nv.info._ZN7cutlass13device_kernelINS_4gemm6kernel13GemmUniversalIN4cute5tupleIJiiiiEEENS1_10collective13CollectiveMmaINS1_35MainloopSm100TmaUmmaWarpSpecializedILi5ELi2ELi4ENS5_IJNS4_1CILi1EEENSA_ILi2EEESB_EEEEENS5_IJNSA_ILi128EEESF_NSA_ILi64EEEEEENS_6half_tENS5_IJSB_llEEESI_NS5_IJlSB_lEEENS4_8TiledMMAINS4_8MMA_AtomIJNS4_20SM100_MMA_F16BF16_SSISI_SI_fLi128ELi128ELNS4_4UMMA5MajorE1ELSP_0ELNSO_7ScaleInE0ELSQ_0EEEEEENS4_6LayoutINS5_IJSB_SB_SB_EEENS5_IJNSA_ILi0EEESV_SV_EEEEENS5_IJNS4_10UnderscoreESY_SY_EEEEENS4_23SM90_TMA_LOAD_MULTICASTENS4_14ComposedLayoutINS4_7SwizzleILi3ELi4ELi3EEENS4_18smem_ptr_flag_bitsILi16EEENST_INS5_IJSG_NSA_ILi8EEEEEENS5_IJSB_SG_EEEEEEEvNS4_8identityENS4_13SM90_TMA_LOADENS12_IS14_S16_NST_INS5_IJS17_SG_EEENS5_IJSG_SB_EEEEEEEvS1C_EENS_8epilogue10collective18CollectiveEpilogueINS1J_23Sm100TmaWarpSpecializedILi4ELi2ELi32ELb1ELb0EEEJSH_NS5_IJNST_ISF_SB_EENST_INSA_ILi32EEESB_EEEEESI_SK_SI_SK_NS1J_6fusion15FusionCallbacksIS1N_NS1S_17LinearCombinationISI_fSI_fLNS_15FloatRoundStyleE2EEESH_S1R_JEEENS4_5SM1004TMEM4LOAD26SM100_TMEM_LOAD_32dp32b32xES1D_NS12_INS13_ILi2ELi4ELi3EEES16_NST_INS5_IJS17_S1P_EEENS5_IJS1P_SB_EEEEEEENS4_39AutoVectorizingCopyWithAssumedAlignmentILi128EEENS4_14SM90_TMA_STOREES26_S28_S28_EEEvvEEEEvNT_6ParamsE,"",@"SHT_CUDA_INFO"
	.sectionflags	@""
	.align	4


	//----- nvinfo : EIATTR_CUDA_API_VERSION
	.align		4
        /*0000*/ 	.byte	0x04, 0x37
        /*0002*/ 	.short	(.L_31 - .L_30)
.L_30:
        /*0004*/ 	.word	0x00000082


	//----- nvinfo : EIATTR_KPARAM_INFO
	.align		4
.L_31:
        /*0008*/ 	.byte	0x04, 0x17
        /*000a*/ 	.short	(.L_33 - .L_32)
.L_32:
        /*000c*/ 	.word	0x00000000
        /*0010*/ 	.short	0x0000
        /*0012*/ 	.short	0x0000
        /*0014*/ 	.byte	0x00, 0xf0, 0x01, 0x20


	//----- nvinfo : EIATTR_AT_ENTRY_FRAGMENTS
	.align		4
.L_33:
        /*0018*/ 	.byte	0x04, 0x4f
        /*001a*/ 	.short	(.L_35 - .L_34)


	//   ....[0]....
.L_34:
        /*001c*/ 	.word	0x00000006


	//----- nvinfo : EIATTR_RESERVED_SMEM_USED
	.align		4
.L_35:
        /*0020*/ 	.byte	0x01, 0x41
	.zero		2


	//----- nvinfo : EIATTR_SPARSE_MMA_MASK
	.align		4
        /*0024*/ 	.byte	0x03, 0x50
        /*0026*/ 	.short	0x0000


	//----- nvinfo : EIATTR_TCGEN05_1CTA_USED
	.align		4
        /*0028*/ 	.byte	0x01, 0x51
	.zero		2


	//----- nvinfo : EIATTR_MAXREG_COUNT
	.align		4
        /*002c*/ 	.byte	0x03, 0x1b
        /*002e*/ 	.short	0x00ff


	//----- nvinfo : EIATTR_NUM_BARRIERS
	.align		4
        /*0030*/ 	.byte	0x02, 0x4c
        /*0032*/ 	.byte	0x07
	.zero		1


	//----- nvinfo : EIATTR_EXTERNS
	.align		4
        /*0034*/ 	.byte	0x04, 0x0f
        /*0036*/ 	.short	(.L_37 - .L_36)


	//   ....[0]....
	.align		4
.L_36:
        /*0038*/ 	.word	index@(__assertfail)


	//----- nvinfo : EIATTR_MERCURY_ISA_VERSION
	.align		4
.L_37:
        /*003c*/ 	.byte	0x03, 0x5f
        /*003e*/ 	.short	0x0101


	//----- nvinfo : EIATTR_INT_WARP_WIDE_INSTR_OFFSETS
	.align		4
        /*0040*/ 	.byte	0x04, 0x31
        /*0042*/ 	.short	(.L_39 - .L_38)


	//   ....[0]....
.L_38:
        /*0044*/ 	.word	0x00002130


	//   ....[1]....
        /*0048*/ 	.word	0x00003c20


	//   ....[2]....
        /*004c*/ 	.word	0x00003c50


	//   ....[3]....
        /*0050*/ 	.word	0x00003ca0


	//   ....[4]....
        /*0054*/ 	.word	0x00004590


	//   ....[5]....
        /*0058*/ 	.word	0x000045e0


	//   ....[6]....
        /*005c*/ 	.word	0x000046d0


	//   ....[7]....
        /*0060*/ 	.word	0x00004740


	//   ....[8]....
        /*0064*/ 	.word	0x00004850


	//   ....[9]....
        /*0068*/ 	.word	0x000048e0


	//   ....[10]....
        /*006c*/ 	.word	0x00004ab0


	//   ....[11]....
        /*0070*/ 	.word	0x00004bf0


	//----- nvinfo : EIATTR_COOP_GROUP_MASK_REGIDS
	.align		4
.L_39:
        /*0074*/ 	.byte	0x04, 0x29
        /*0076*/ 	.short	(.L_41 - .L_40)


	//   ....[0]....
.L_40:
        /*0078*/ 	.word	0xffffffff


	//   ....[1]....
        /*007c*/ 	.word	0xffffffff


	//   ....[2]....
        /*0080*/ 	.word	0xffffffff


	//   ....[3]....
        /*0084*/ 	.word	0xffffffff


	//   ....[4]....
        /*0088*/ 	.word	0xffffffff


	//   ....[5]....
        /*008c*/ 	.word	0xffffffff


	//   ....[6]....
        /*0090*/ 	.word	0xffffffff


	//   ....[7]....
        /*0094*/ 	.word	0xffffffff


	//   ....[8]....
        /*0098*/ 	.word	0xffffffff


	//   ....[9]....
        /*009c*/ 	.word	0xffffffff


	//   ....[10]....
        /*00a0*/ 	.word	0xffffffff


	//   ....[11]....
        /*00a4*/ 	.word	0xffffffff


	//   ....[12]....
        /*00a8*/ 	.word	0xffffffff


	//   ....[13]....
        /*00ac*/ 	.word	0xffffffff


	//----- nvinfo : EIATTR_COOP_GROUP_INSTR_OFFSETS
	.align		4
.L_41:
        /*00b0*/ 	.byte	0x04, 0x28
        /*00b2*/ 	.short	(.L_43 - .L_42)


	//   ....[0]....
.L_42:
        /*00b4*/ 	.word	0x00000090


	//   ....[1]....
        /*00b8*/ 	.word	0x000004d0


	//   ....[2]....
        /*00bc*/ 	.word	0x000006a0


	//   ....[3]....
        /*00c0*/ 	.word	0x00000840


	//   ....[4]....
        /*00c4*/ 	.word	0x00000940


	//   ....[5]....
        /*00c8*/ 	.word	0x00000ab0


	//   ....[6]....
        /*00cc*/ 	.word	0x00000c50


	//   ....[7]....
        /*00d0*/ 	.word	0x00000e00


	//   ....[8]....
        /*00d4*/ 	.word	0x00002010


	//   ....[9]....
        /*00d8*/ 	.word	0x00002e80


	//   ....[10]....
        /*00dc*/ 	.word	0x00003090


	//   ....[11]....
        /*00e0*/ 	.word	0x000030c0


	//   ....[12]....
        /*00e4*/ 	.word	0x00003b10


	//   ....[13]....
        /*00e8*/ 	.word	0x00003d40


	//----- nvinfo : EIATTR_VRC_CTA_INIT_COUNT
	.align		4
.L_43:
        /*00ec*/ 	.byte	0x02, 0x4a
        /*00ee*/ 	.byte	0x80
	.zero		1


	//----- nvinfo : EIATTR_SYSCALL_OFFSETS
	.align		4
        /*00f0*/ 	.byte	0x04, 0x46
        /*00f2*/ 	.short	(.L_45 - .L_44)


	//   ....[0]....
.L_44:
        /*00f4*/ 	.word	0x00005690


	//   ....[1]....
        /*00f8*/ 	.word	0x00005780


	//   ....[2]....
        /*00fc*/ 	.word	0x00005ef0


	//   ....[3]....
        /*0100*/ 	.word	0x00006b70


	//   ....[4]....
        /*0104*/ 	.word	0x000077c0


	//   ....[5]....
        /*0108*/ 	.word	0x00008410


	//----- nvinfo : EIATTR_MBARRIER_INSTR_OFFSETS
	.align		4
.L_45:
        /*010c*/ 	.byte	0x04, 0x39
        /*010e*/ 	.short	(.L_47 - .L_46)


	//   ....[0]....
.L_46:
        /*0110*/ 	.word	0x000005f0
        /*0114*/ 	.word	0x000000ff
        /*0118*/ 	.word	0x00000000
        /*011c*/ 	.short	0x0100
        /*011e*/ 	.byte	0x08
	.zero		1


	//   ....[1]....
        /*0120*/ 	.word	0x00000600
        /*0124*/ 	.word	0x000000ff
        /*0128*/ 	.word	0x00000028
        /*012c*/ 	.short	0x0100
        /*012e*/ 	.byte	0x08
	.zero		1


	//   ....[2]....
        /*0130*/ 	.word	0x00000610
        /*0134*/ 	.word	0x000000ff
        /*0138*/ 	.word	0x00000008
        /*013c*/ 	.short	0x0100
        /*013e*/ 	.byte	0x08
	.zero		1


	//   ....[3]....
        /*0140*/ 	.word	0x00000620
        /*0144*/ 	.word	0x000000ff
        /*0148*/ 	.word	0x00000030
        /*014c*/ 	.short	0x0100
        /*014e*/ 	.byte	0x08
	.zero		1


	//   ....[4]....
        /*0150*/ 	.word	0x00000630
        /*0154*/ 	.word	0x000000ff
        /*0158*/ 	.word	0x00000010
        /*015c*/ 	.short	0x0100
        /*015e*/ 	.byte	0x08
	.zero		1


	//   ....[5]....
        /*0160*/ 	.word	0x00000640
        /*0164*/ 	.word	0x000000ff
        /*0168*/ 	.word	0x00000038
        /*016c*/ 	.short	0x0100
        /*016e*/ 	.byte	0x08
	.zero		1


	//   ....[6]....
        /*0170*/ 	.word	0x00000650
        /*0174*/ 	.word	0x000000ff
        /*0178*/ 	.word	0x00000018
        /*017c*/ 	.short	0x0100
        /*017e*/ 	.byte	0x08
	.zero		1


	//   ....[7]....
        /*0180*/ 	.word	0x00000660
        /*0184*/ 	.word	0x000000ff
        /*0188*/ 	.word	0x00000040
        /*018c*/ 	.short	0x0100
        /*018e*/ 	.byte	0x08
	.zero		1


	//   ....[8]....
        /*0190*/ 	.word	0x00000670
        /*0194*/ 	.word	0x000000ff
        /*0198*/ 	.word	0x00000020
        /*019c*/ 	.short	0x0100
        /*019e*/ 	.byte	0x08
	.zero		1


	//   ....[9]....
        /*01a0*/ 	.word	0x00000680
        /*01a4*/ 	.word	0x000000ff
        /*01a8*/ 	.word	0x00000048
        /*01ac*/ 	.short	0x0100
        /*01ae*/ 	.byte	0x08
	.zero		1


	//   ....[10]....
        /*01b0*/ 	.word	0x000007b0
        /*01b4*/ 	.word	0x000000ff
        /*01b8*/ 	.word	0x00000050
        /*01bc*/ 	.short	0x0100
        /*01be*/ 	.byte	0x08
	.zero		1


	//   ....[11]....
        /*01c0*/ 	.word	0x000007c0
        /*01c4*/ 	.word	0x000000ff
        /*01c8*/ 	.word	0x00000070
        /*01cc*/ 	.short	0x0100
        /*01ce*/ 	.byte	0x08
	.zero		1


	//   ....[12]....
        /*01d0*/ 	.word	0x000007d0
        /*01d4*/ 	.word	0x000000ff
        /*01d8*/ 	.word	0x00000058
        /*01dc*/ 	.short	0x0100
        /*01de*/ 	.byte	0x08
	.zero		1


	//   ....[13]....
        /*01e0*/ 	.word	0x000007e0
        /*01e4*/ 	.word	0x000000ff
        /*01e8*/ 	.word	0x00000078
        /*01ec*/ 	.short	0x0100
        /*01ee*/ 	.byte	0x08
	.zero		1


	//   ....[14]....
        /*01f0*/ 	.word	0x000007f0
        /*01f4*/ 	.word	0x000000ff
        /*01f8*/ 	.word	0x00000060
        /*01fc*/ 	.short	0x0100
        /*01fe*/ 	.byte	0x08
	.zero		1


	//   ....[15]....
        /*0200*/ 	.word	0x00000800
        /*0204*/ 	.word	0x000000ff
        /*0208*/ 	.word	0x00000080
        /*020c*/ 	.short	0x0100
        /*020e*/ 	.byte	0x08
	.zero		1


	//   ....[16]....
        /*0210*/ 	.word	0x00000810
        /*0214*/ 	.word	0x000000ff
        /*0218*/ 	.word	0x00000068
        /*021c*/ 	.short	0x0100
        /*021e*/ 	.byte	0x08
	.zero		1


	//   ....[17]....
        /*0220*/ 	.word	0x00000820
        /*0224*/ 	.word	0x000000ff
        /*0228*/ 	.word	0x00000088
        /*022c*/ 	.short	0x0100
        /*022e*/ 	.byte	0x08
	.zero		1


	//   ....[18]....
        /*0230*/ 	.word	0x00000910
        /*0234*/ 	.word	0x000000ff
        /*0238*/ 	.word	0x00000090
        /*023c*/ 	.short	0x0100
        /*023e*/ 	.byte	0x06
	.zero		1


	//   ....[19]....
        /*0240*/ 	.word	0x00000920
        /*0244*/ 	.word	0x000000ff
        /*0248*/ 	.word	0x00000098
        /*024c*/ 	.short	0x0100
        /*024e*/ 	.byte	0x06
	.zero		1


	//   ....[20]....
        /*0250*/ 	.word	0x00000a60
        /*0254*/ 	.word	0x000000ff
        /*0258*/ 	.word	0x000000a0
        /*025c*/ 	.short	0x0100
        /*025e*/ 	.byte	0x06
	.zero		1


	//   ....[21]....
        /*0260*/ 	.word	0x00000a70
        /*0264*/ 	.word	0x000000ff
        /*0268*/ 	.word	0x000000b0
        /*026c*/ 	.short	0x0100
        /*026e*/ 	.byte	0x06
	.zero		1


	//   ....[22]....
        /*0270*/ 	.word	0x00000a80
        /*0274*/ 	.word	0x000000ff
        /*0278*/ 	.word	0x000000a8
        /*027c*/ 	.short	0x0100
        /*027e*/ 	.byte	0x06
	.zero		1


	//   ....[23]....
        /*0280*/ 	.word	0x00000a90
        /*0284*/ 	.word	0x000000ff
        /*0288*/ 	.word	0x000000b8
        /*028c*/ 	.short	0x0100
        /*028e*/ 	.byte	0x06
	.zero		1


	//   ....[24]....
        /*0290*/ 	.word	0x00000bc0
        /*0294*/ 	.word	0x000000ff
        /*0298*/ 	.word	0x000000c0
        /*029c*/ 	.short	0x0100
        /*029e*/ 	.byte	0x08
	.zero		1


	//   ....[25]....
        /*02a0*/ 	.word	0x00000bd0
        /*02a4*/ 	.word	0x000000ff
        /*02a8*/ 	.word	0x000000e0
        /*02ac*/ 	.short	0x0100
        /*02ae*/ 	.byte	0x08
	.zero		1


	//   ....[26]....
        /*02b0*/ 	.word	0x00000be0
        /*02b4*/ 	.word	0x000000ff
        /*02b8*/ 	.word	0x000000c8
        /*02bc*/ 	.short	0x0100
        /*02be*/ 	.byte	0x08
	.zero		1


	//   ....[27]....
        /*02c0*/ 	.word	0x00000bf0
        /*02c4*/ 	.word	0x000000ff
        /*02c8*/ 	.word	0x000000e8
        /*02cc*/ 	.short	0x0100
        /*02ce*/ 	.byte	0x08
	.zero		1


	//   ....[28]....
        /*02d0*/ 	.word	0x00000c00
        /*02d4*/ 	.word	0x000000ff
        /*02d8*/ 	.word	0x000000d0
        /*02dc*/ 	.short	0x0100
        /*02de*/ 	.byte	0x08
	.zero		1


	//   ....[29]....
        /*02e0*/ 	.word	0x00000c10
        /*02e4*/ 	.word	0x000000ff
        /*02e8*/ 	.word	0x000000f0
        /*02ec*/ 	.short	0x0100
        /*02ee*/ 	.byte	0x08
	.zero		1


	//   ....[30]....
        /*02f0*/ 	.word	0x00000c20
        /*02f4*/ 	.word	0x000000ff
        /*02f8*/ 	.word	0x000000d8
        /*02fc*/ 	.short	0x0100
        /*02fe*/ 	.byte	0x08
	.zero		1


	//   ....[31]....
        /*0300*/ 	.word	0x00000c30
        /*0304*/ 	.word	0x000000ff
        /*0308*/ 	.word	0x000000f8
        /*030c*/ 	.short	0x0100
        /*030e*/ 	.byte	0x08
	.zero		1


	//   ....[32]....
        /*0310*/ 	.word	0x00000d20
        /*0314*/ 	.word	0x000000ff
        /*0318*/ 	.word	0x00000100
        /*031c*/ 	.short	0x0100
        /*031e*/ 	.byte	0x06
	.zero		1


	//   ....[33]....
        /*0320*/ 	.word	0x00000d30
        /*0324*/ 	.word	0x000000ff
        /*0328*/ 	.word	0x00000110
        /*032c*/ 	.short	0x0100
        /*032e*/ 	.byte	0x06
	.zero		1


	//   ....[34]....
        /*0330*/ 	.word	0x00000d40
        /*0334*/ 	.word	0x000000ff
        /*0338*/ 	.word	0x00000108
        /*033c*/ 	.short	0x0100
        /*033e*/ 	.byte	0x06
	.zero		1


	//   ....[35]....
        /*0340*/ 	.word	0x00000d50
        /*0344*/ 	.word	0x000000ff
        /*0348*/ 	.word	0x00000118
        /*034c*/ 	.short	0x0100
        /*034e*/ 	.byte	0x06
	.zero		1


	//   ....[36]....
        /*0350*/ 	.word	0x00001790
        /*0354*/ 	.word	0x00000002
        /*0358*/ 	.word	0x00000110
        /*035c*/ 	.short	0x010a
        /*035e*/ 	.byte	0xff
	.zero		1


	//   ....[37]....
        /*0360*/ 	.word	0x000017c0
        /*0364*/ 	.word	0x00000002
        /*0368*/ 	.word	0x00000100
        /*036c*/ 	.short	0x0101
        /*036e*/ 	.byte	0xff
	.zero		1


	//   ....[38]....
        /*0370*/ 	.word	0x00001890
        /*0374*/ 	.word	0x000000ff
        /*0378*/ 	.word	0x00000028
        /*037c*/ 	.short	0x010a
        /*037e*/ 	.byte	0x08
	.zero		1


	//   ....[39]....
        /*0380*/ 	.word	0x00001940
        /*0384*/ 	.word	0x000000ff
        /*0388*/ 	.word	0x00000028
        /*038c*/ 	.short	0x010a
        /*038e*/ 	.byte	0x21
	.zero		1


	//   ....[40]....
        /*0390*/ 	.word	0x00001ad0
        /*0394*/ 	.word	0x000000ff
        /*0398*/ 	.word	0x00000028
        /*039c*/ 	.short	0x010a
        /*039e*/ 	.byte	0x08
	.zero		1


	//   ....[41]....
        /*03a0*/ 	.word	0x00001c50
        /*03a4*/ 	.word	0x000000ff
        /*03a8*/ 	.word	0x00000098
        /*03ac*/ 	.short	0x0101
        /*03ae*/ 	.byte	0x05
	.zero		1


	//   ....[42]....
        /*03b0*/ 	.word	0x00001c70
        /*03b4*/ 	.word	0x000000ff
        /*03b8*/ 	.word	0x00000028
        /*03bc*/ 	.short	0x010a
        /*03be*/ 	.byte	0x08
	.zero		1


	//   ....[43]....
        /*03c0*/ 	.word	0x00001d00
        /*03c4*/ 	.word	0x000000ff
        /*03c8*/ 	.word	0x00000028
        /*03cc*/ 	.short	0x010a
        /*03ce*/ 	.byte	0x19
	.zero		1


	//   ....[44]....
        /*03d0*/ 	.word	0x00001e90
        /*03d4*/ 	.word	0x000000ff
        /*03d8*/ 	.word	0x00000028
        /*03dc*/ 	.short	0x010a
        /*03de*/ 	.byte	0x08
	.zero		1


	//   ....[45]....
        /*03e0*/ 	.word	0x00002040
        /*03e4*/ 	.word	0x00000002
        /*03e8*/ 	.word	0x000000a0
        /*03ec*/ 	.short	0x010a
        /*03ee*/ 	.byte	0xff
	.zero		1


	//   ....[46]....
        /*03f0*/ 	.word	0x00002100
        /*03f4*/ 	.word	0x00000002
        /*03f8*/ 	.word	0x00000000
        /*03fc*/ 	.short	0x0101
        /*03fe*/ 	.byte	0xff
	.zero		1


	//   ....[47]....
        /*0400*/ 	.word	0x00002660
        /*0404*/ 	.word	0x000000ff
        /*0408*/ 	.word	0x00000000
        /*040c*/ 	.short	0x010a
        /*040e*/ 	.byte	0x04
	.zero		1


	//   ....[48]....
        /*0410*/ 	.word	0x000026f0
        /*0414*/ 	.word	0x000000ff
        /*0418*/ 	.word	0x00000000
        /*041c*/ 	.short	0x010a
        /*041e*/ 	.byte	0x04
	.zero		1


	//   ....[49]....
        /*0420*/ 	.word	0x00002780
        /*0424*/ 	.word	0x000000ff
        /*0428*/ 	.word	0x00000000
        /*042c*/ 	.short	0x010a
        /*042e*/ 	.byte	0x04
	.zero		1


	//   ....[50]....
        /*0430*/ 	.word	0x00002810
        /*0434*/ 	.word	0x000000ff
        /*0438*/ 	.word	0x00000000
        /*043c*/ 	.short	0x010a
        /*043e*/ 	.byte	0x04
	.zero		1


	//   ....[51]....
        /*0440*/ 	.word	0x000028b0
        /*0444*/ 	.word	0x00000000
        /*0448*/ 	.word	0x00000000
        /*044c*/ 	.short	0x010a
        /*044e*/ 	.byte	0xff
	.zero		1


	//   ....[52]....
        /*0450*/ 	.word	0x000029e0
        /*0454*/ 	.word	0x00000000
        /*0458*/ 	.word	0x00000100
        /*045c*/ 	.short	0x010a
        /*045e*/ 	.byte	0xff
	.zero		1


	//   ....[53]....
        /*0460*/ 	.word	0x00002a50
        /*0464*/ 	.word	0x00000000
        /*0468*/ 	.word	0x00000000
        /*046c*/ 	.short	0x0101
        /*046e*/ 	.byte	0xff
	.zero		1


	//   ....[54]....
        /*0470*/ 	.word	0x00002a70
        /*0474*/ 	.word	0x000000ff
        /*0478*/ 	.word	0x000000b0
        /*047c*/ 	.short	0x010a
        /*047e*/ 	.byte	0x05
	.zero		1


	//   ....[55]....
        /*0480*/ 	.word	0x00002b90
        /*0484*/ 	.word	0x00000000
        /*0488*/ 	.word	0x000000a0
        /*048c*/ 	.short	0x010a
        /*048e*/ 	.byte	0xff
	.zero		1


	//   ....[56]....
        /*0490*/ 	.word	0x00002c90
        /*0494*/ 	.word	0x00000000
        /*0498*/ 	.word	0x00000000
        /*049c*/ 	.short	0x0101
        /*049e*/ 	.byte	0xff
	.zero		1


	//   ....[57]....
        /*04a0*/ 	.word	0x00002d20
        /*04a4*/ 	.word	0x000000ff
        /*04a8*/ 	.word	0x000000b0
        /*04ac*/ 	.short	0x0106
        /*04ae*/ 	.byte	0x05
	.zero		1


	//   ....[58]....
        /*04b0*/ 	.word	0x00002d40
        /*04b4*/ 	.word	0x000000ff
        /*04b8*/ 	.word	0x000000b0
        /*04bc*/ 	.short	0x010a
        /*04be*/ 	.byte	0x05
	.zero		1


	//   ....[59]....
        /*04c0*/ 	.word	0x00002dd0
        /*04c4*/ 	.word	0x000000ff
        /*04c8*/ 	.word	0x000000b0
        /*04cc*/ 	.short	0x0106
        /*04ce*/ 	.byte	0x04
	.zero		1


	//   ....[60]....
        /*04d0*/ 	.word	0x00002e10
        /*04d4*/ 	.word	0x00000000
        /*04d8*/ 	.word	0x000000b0
        /*04dc*/ 	.short	0x010a
        /*04de*/ 	.byte	0xff
	.zero		1


	//   ....[61]....
        /*04e0*/ 	.word	0x00003360
        /*04e4*/ 	.word	0x00000000
        /*04e8*/ 	.word	0x000000a0
        /*04ec*/ 	.short	0x010a
        /*04ee*/ 	.byte	0xff
	.zero		1


	//   ....[62]....
        /*04f0*/ 	.word	0x00003470
        /*04f4*/ 	.word	0x00000003
        /*04f8*/ 	.word	0x00000000
        /*04fc*/ 	.short	0x0101
        /*04fe*/ 	.byte	0xff
	.zero		1


	//   ....[63]....
        /*0500*/ 	.word	0x00003480
        /*0504*/ 	.word	0x000000ff
        /*0508*/ 	.word	0x00000000
        /*050c*/ 	.short	0x010a
        /*050e*/ 	.byte	0x06
	.zero		1


	//   ....[64]....
        /*0510*/ 	.word	0x000034a0
        /*0514*/ 	.word	0x000000ff
        /*0518*/ 	.word	0x000000e0
        /*051c*/ 	.short	0x010a
        /*051e*/ 	.byte	0x07
	.zero		1


	//   ....[65]....
        /*0520*/ 	.word	0x00003570
        /*0524*/ 	.word	0x000000ff
        /*0528*/ 	.word	0x00000000
        /*052c*/ 	.short	0x010a
        /*052e*/ 	.byte	0x06
	.zero		1


	//   ....[66]....
        /*0530*/ 	.word	0x000036a0
        /*0534*/ 	.word	0x000000ff
        /*0538*/ 	.word	0x00000000
        /*053c*/ 	.short	0x010a
        /*053e*/ 	.byte	0x1a
	.zero		1


	//   ....[67]....
        /*0540*/ 	.word	0x00003940
        /*0544*/ 	.word	0x000000ff
        /*0548*/ 	.word	0x00000000
        /*054c*/ 	.short	0x010a
        /*054e*/ 	.byte	0x06
	.zero		1


	//   ....[68]....
        /*0550*/ 	.word	0x000039d0
        /*0554*/ 	.word	0x000000ff
        /*0558*/ 	.word	0x00000000
        /*055c*/ 	.short	0x010a
        /*055e*/ 	.byte	0x06
	.zero		1


	//   ....[69]....
        /*0560*/ 	.word	0x00003a60
        /*0564*/ 	.word	0x000000ff
        /*0568*/ 	.word	0x00000000
        /*056c*/ 	.short	0x010a
        /*056e*/ 	.byte	0x06
	.zero		1


	//   ....[70]....
        /*0570*/ 	.word	0x00003af0
        /*0574*/ 	.word	0x000000ff
        /*0578*/ 	.word	0x00000000
        /*057c*/ 	.short	0x010a
        /*057e*/ 	.byte	0x07
	.zero		1


	//   ....[71]....
        /*0580*/ 	.word	0x00003f30
        /*0584*/ 	.word	0x00000000
        /*0588*/ 	.word	0x000000a0
        /*058c*/ 	.short	0x010a
        /*058e*/ 	.byte	0xff
	.zero		1


	//   ....[72]....
        /*0590*/ 	.word	0x00003ff0
        /*0594*/ 	.word	0x00000000
        /*0598*/ 	.word	0x00000000
        /*059c*/ 	.short	0x0101
        /*059e*/ 	.byte	0xff
	.zero		1


	//   ....[73]....
        /*05a0*/ 	.word	0x00004310
        /*05a4*/ 	.word	0x000000ff
        /*05a8*/ 	.word	0x00000098
        /*05ac*/ 	.short	0x010a
        /*05ae*/ 	.byte	0x04
	.zero		1


	//   ....[74]....
        /*05b0*/ 	.word	0x00004510
        /*05b4*/ 	.word	0x000000ff
        /*05b8*/ 	.word	0x00000070
        /*05bc*/ 	.short	0x010a
        /*05be*/ 	.byte	0x04
	.zero		1


	//   ....[75]....
        /*05c0*/ 	.word	0x00004680
        /*05c4*/ 	.word	0x000000ff
        /*05c8*/ 	.word	0x00000050
        /*05cc*/ 	.short	0x010b
        /*05ce*/ 	.byte	0x04
	.zero		1


	//   ....[76]....
        /*05d0*/ 	.word	0x00004690
        /*05d4*/ 	.word	0x000000ff
        /*05d8*/ 	.word	0x00000000
        /*05dc*/ 	.short	0x0101
        /*05de*/ 	.byte	0x06
	.zero		1


	//   ....[77]....
        /*05e0*/ 	.word	0x000046a0
        /*05e4*/ 	.word	0x000000ff
        /*05e8*/ 	.word	0x00000078
        /*05ec*/ 	.short	0x010a
        /*05ee*/ 	.byte	0x04
	.zero		1


	//   ....[78]....
        /*05f0*/ 	.word	0x000047f0
        /*05f4*/ 	.word	0x000000ff
        /*05f8*/ 	.word	0x00000058
        /*05fc*/ 	.short	0x010b
        /*05fe*/ 	.byte	0x04
	.zero		1


	//   ....[79]....
        /*0600*/ 	.word	0x00004800
        /*0604*/ 	.word	0x000000ff
        /*0608*/ 	.word	0x00000000
        /*060c*/ 	.short	0x0101
        /*060e*/ 	.byte	0x06
	.zero		1


	//   ....[80]....
        /*0610*/ 	.word	0x00004810
        /*0614*/ 	.word	0x000000ff
        /*0618*/ 	.word	0x00000080
        /*061c*/ 	.short	0x010a
        /*061e*/ 	.byte	0x04
	.zero		1


	//   ....[81]....
        /*0620*/ 	.word	0x00004990
        /*0624*/ 	.word	0x000000ff
        /*0628*/ 	.word	0x00000060
        /*062c*/ 	.short	0x010b
        /*062e*/ 	.byte	0x04
	.zero		1


	//   ....[82]....
        /*0630*/ 	.word	0x000049d0
        /*0634*/ 	.word	0x000000ff
        /*0638*/ 	.word	0x00000000
        /*063c*/ 	.short	0x0101
        /*063e*/ 	.byte	0x06
	.zero		1


	//   ....[83]....
        /*0640*/ 	.word	0x00004a10
        /*0644*/ 	.word	0x000000ff
        /*0648*/ 	.word	0x00000088
        /*064c*/ 	.short	0x010a
        /*064e*/ 	.byte	0x04
	.zero		1


	//   ....[84]....
        /*0650*/ 	.word	0x00004c50
        /*0654*/ 	.word	0x000000ff
        /*0658*/ 	.word	0x00000068
        /*065c*/ 	.short	0x010b
        /*065e*/ 	.byte	0x04
	.zero		1


	//   ....[85]....
        /*0660*/ 	.word	0x00004c70
        /*0664*/ 	.word	0x000000ff
        /*0668*/ 	.word	0x00000000
        /*066c*/ 	.short	0x0101
        /*066e*/ 	.byte	0x05
	.zero		1


	//   ....[86]....
        /*0670*/ 	.word	0x00004ca0
        /*0674*/ 	.word	0x000000ff
        /*0678*/ 	.word	0x00000070
        /*067c*/ 	.short	0x010a
        /*067e*/ 	.byte	0x04
	.zero		1


	//   ....[87]....
        /*0680*/ 	.word	0x00004cc0
        /*0684*/ 	.word	0x000000ff
        /*0688*/ 	.word	0x00000078
        /*068c*/ 	.short	0x010a
        /*068e*/ 	.byte	0x04
	.zero		1


	//   ....[88]....
        /*0690*/ 	.word	0x00004ce0
        /*0694*/ 	.word	0x000000ff
        /*0698*/ 	.word	0x00000080
        /*069c*/ 	.short	0x010a
        /*069e*/ 	.byte	0x04
	.zero		1


	//   ....[89]....
        /*06a0*/ 	.word	0x00004d20
        /*06a4*/ 	.word	0x00000000
        /*06a8*/ 	.word	0x00000088
        /*06ac*/ 	.short	0x010a
        /*06ae*/ 	.byte	0xff
	.zero		1


	//   ....[90]....
        /*06b0*/ 	.word	0x00005050
        /*06b4*/ 	.word	0x00000000
        /*06b8*/ 	.word	0x000000a0
        /*06bc*/ 	.short	0x010a
        /*06be*/ 	.byte	0xff
	.zero		1


	//   ....[91]....
        /*06c0*/ 	.word	0x00005160
        /*06c4*/ 	.word	0x00000000
        /*06c8*/ 	.word	0x00000000
        /*06cc*/ 	.short	0x0101
        /*06ce*/ 	.byte	0xff
	.zero		1


	//   ....[92]....
        /*06d0*/ 	.word	0x00005bb0
        /*06d4*/ 	.word	0x000000ff
        /*06d8*/ 	.word	0x00000050
        /*06dc*/ 	.short	0x010a
        /*06de*/ 	.byte	0x30
	.zero		1


	//   ....[93]....
        /*06e0*/ 	.word	0x00005bf0
        /*06e4*/ 	.word	0x00000040
        /*06e8*/ 	.word	0x000000c0
        /*06ec*/ 	.short	0x010a
        /*06ee*/ 	.byte	0xff
	.zero		1


	//   ....[94]....
        /*06f0*/ 	.word	0x00005ce0
        /*06f4*/ 	.word	0x000000ff
        /*06f8*/ 	.word	0x00000050
        /*06fc*/ 	.short	0x010a
        /*06fe*/ 	.byte	0x30
	.zero		1


	//   ....[95]....
        /*0700*/ 	.word	0x00005dd0
        /*0704*/ 	.word	0x00000040
        /*0708*/ 	.word	0x000000c0
        /*070c*/ 	.short	0x010a
        /*070e*/ 	.byte	0xff
	.zero		1


	//   ....[96]....
        /*0710*/ 	.word	0x000068a0
        /*0714*/ 	.word	0x00000000
        /*0718*/ 	.word	0x00000000
        /*071c*/ 	.short	0x0101
        /*071e*/ 	.byte	0xff
	.zero		1


	//   ....[97]....
        /*0720*/ 	.word	0x000068b0
        /*0724*/ 	.word	0x00000002
        /*0728*/ 	.word	0x00000050
        /*072c*/ 	.short	0x010a
        /*072e*/ 	.byte	0xff
	.zero		1


	//   ....[98]....
        /*0730*/ 	.word	0x00006990
        /*0734*/ 	.word	0x00000002
        /*0738*/ 	.word	0x00000050
        /*073c*/ 	.short	0x010a
        /*073e*/ 	.byte	0xff
	.zero		1


	//   ....[99]....
        /*0740*/ 	.word	0x000074f0
        /*0744*/ 	.word	0x00000048
        /*0748*/ 	.word	0x00000000
        /*074c*/ 	.short	0x0101
        /*074e*/ 	.byte	0xff
	.zero		1


	//   ....[100]....
        /*0750*/ 	.word	0x00007510
        /*0754*/ 	.word	0x00000000
        /*0758*/ 	.word	0x00000050
        /*075c*/ 	.short	0x010a
        /*075e*/ 	.byte	0xff
	.zero		1


	//   ....[101]....
        /*0760*/ 	.word	0x000075e0
        /*0764*/ 	.word	0x00000000
        /*0768*/ 	.word	0x00000050
        /*076c*/ 	.short	0x010a
        /*076e*/ 	.byte	0xff
	.zero		1


	//   ....[102]....
        /*0770*/ 	.word	0x00008140
        /*0774*/ 	.word	0x00000048
        /*0778*/ 	.word	0x00000000
        /*077c*/ 	.short	0x0101
        /*077e*/ 	.byte	0xff
	.zero		1


	//   ....[103]....
        /*0780*/ 	.word	0x00008160
        /*0784*/ 	.word	0x00000000
        /*0788*/ 	.word	0x00000050
        /*078c*/ 	.short	0x010a
        /*078e*/ 	.byte	0xff
	.zero		1


	//   ....[104]....
        /*0790*/ 	.word	0x00008230
        /*0794*/ 	.word	0x00000000
        /*0798*/ 	.word	0x00000050
        /*079c*/ 	.short	0x010a
        /*079e*/ 	.byte	0xff
	.zero		1


	//   ....[105]....
        /*07a0*/ 	.word	0x00008570
        /*07a4*/ 	.word	0x000000ff
        /*07a8*/ 	.word	0x00000000
        /*07ac*/ 	.short	0x0101
        /*07ae*/ 	.byte	0x05
	.zero		1


	//   ....[106]....
        /*07b0*/ 	.word	0x00008df0
        /*07b4*/ 	.word	0x00000000
        /*07b8*/ 	.word	0x00000000
        /*07bc*/ 	.short	0x0101
        /*07be*/ 	.byte	0xff
	.zero		1


	//   ....[107]....
        /*07c0*/ 	.word	0x00009060
        /*07c4*/ 	.word	0x000000ff
        /*07c8*/ 	.word	0x00000000
        /*07cc*/ 	.short	0x0101
        /*07ce*/ 	.byte	0x04
	.zero		1


	//   ....[108]....
        /*07d0*/ 	.word	0x00009080
        /*07d4*/ 	.word	0x00000002
        /*07d8*/ 	.word	0x00000110
        /*07dc*/ 	.short	0x010a
        /*07de*/ 	.byte	0xff
	.zero		1


	//   ....[109]....
        /*07e0*/ 	.word	0x000090e0
        /*07e4*/ 	.word	0x00000002
        /*07e8*/ 	.word	0x00000028
        /*07ec*/ 	.short	0x010a
        /*07ee*/ 	.byte	0xff
	.zero		1


	//   ....[110]....
        /*07f0*/ 	.word	0x00009140
        /*07f4*/ 	.word	0x00000002
        /*07f8*/ 	.word	0x00000028
        /*07fc*/ 	.short	0x010a
        /*07fe*/ 	.byte	0xff
	.zero		1


	//   ....[111]....
        /*0800*/ 	.word	0x00009190
        /*0804*/ 	.word	0x00000002
        /*0808*/ 	.word	0x000000a0
        /*080c*/ 	.short	0x010a
        /*080e*/ 	.byte	0xff
	.zero		1


	//   ....[112]....
        /*0810*/ 	.word	0x000091f0
        /*0814*/ 	.word	0x00000000
        /*0818*/ 	.word	0x00000000
        /*081c*/ 	.short	0x010a
        /*081e*/ 	.byte	0xff
	.zero		1


	//   ....[113]....
        /*0820*/ 	.word	0x00009250
        /*0824*/ 	.word	0x00000000
        /*0828*/ 	.word	0x00000000
        /*082c*/ 	.short	0x010a
        /*082e*/ 	.byte	0xff
	.zero		1


	//   ....[114]....
        /*0830*/ 	.word	0x000092b0
        /*0834*/ 	.word	0x00000000
        /*0838*/ 	.word	0x00000000
        /*083c*/ 	.short	0x010a
        /*083e*/ 	.byte	0xff
	.zero		1


	//   ....[115]....
        /*0840*/ 	.word	0x00009310
        /*0844*/ 	.word	0x00000000
        /*0848*/ 	.word	0x00000000
        /*084c*/ 	.short	0x010a
        /*084e*/ 	.byte	0xff
	.zero		1


	//   ....[116]....
        /*0850*/ 	.word	0x00009360
        /*0854*/ 	.word	0x00000000
        /*0858*/ 	.word	0x00000100
        /*085c*/ 	.short	0x010a
        /*085e*/ 	.byte	0xff
	.zero		1


	//   ....[117]....
        /*0860*/ 	.word	0x000093c0
        /*0864*/ 	.word	0x00000000
        /*0868*/ 	.word	0x000000b0
        /*086c*/ 	.short	0x010a
        /*086e*/ 	.byte	0xff
	.zero		1


	//   ....[118]....
        /*0870*/ 	.word	0x00009410
        /*0874*/ 	.word	0x00000000
        /*0878*/ 	.word	0x000000a0
        /*087c*/ 	.short	0x010a
        /*087e*/ 	.byte	0xff
	.zero		1


	//   ....[119]....
        /*0880*/ 	.word	0x00009470
        /*0884*/ 	.word	0x00000000
        /*0888*/ 	.word	0x000000b0
        /*088c*/ 	.short	0x010a
        /*088e*/ 	.byte	0xff
	.zero		1


	//   ....[120]....
        /*0890*/ 	.word	0x000094c0
        /*0894*/ 	.word	0x00000000
        /*0898*/ 	.word	0x000000a0
        /*089c*/ 	.short	0x010a
        /*089e*/ 	.byte	0xff
	.zero		1


	//   ....[121]....
        /*08a0*/ 	.word	0x00009520
        /*08a4*/ 	.word	0x00000002
        /*08a8*/ 	.word	0x000000e0
        /*08ac*/ 	.short	0x010a
        /*08ae*/ 	.byte	0xff
	.zero		1


	//   ....[122]....
        /*08b0*/ 	.word	0x00009580
        /*08b4*/ 	.word	0x00000000
        /*08b8*/ 	.word	0x00000000
        /*08bc*/ 	.short	0x010a
        /*08be*/ 	.byte	0xff
	.zero		1


	//   ....[123]....
        /*08c0*/ 	.word	0x000095e0
        /*08c4*/ 	.word	0x00000000
        /*08c8*/ 	.word	0x00000000
        /*08cc*/ 	.short	0x010a
        /*08ce*/ 	.byte	0xff
	.zero		1


	//   ....[124]....
        /*08d0*/ 	.word	0x00009640
        /*08d4*/ 	.word	0x00000000
        /*08d8*/ 	.word	0x00000000
        /*08dc*/ 	.short	0x010a
        /*08de*/ 	.byte	0xff
	.zero		1


	//   ....[125]....
        /*08e0*/ 	.word	0x000096a0
        /*08e4*/ 	.word	0x00000000
        /*08e8*/ 	.word	0x00000000
        /*08ec*/ 	.short	0x010a
        /*08ee*/ 	.byte	0xff
	.zero		1


	//   ....[126]....
        /*08f0*/ 	.word	0x00009700
        /*08f4*/ 	.word	0x00000000
        /*08f8*/ 	.word	0x00000000
        /*08fc*/ 	.short	0x010a
        /*08fe*/ 	.byte	0xff
	.zero		1


	//   ....[127]....
        /*0900*/ 	.word	0x00009750
        /*0904*/ 	.word	0x00000000
        /*0908*/ 	.word	0x000000a0
        /*090c*/ 	.short	0x010a
        /*090e*/ 	.byte	0xff
	.zero		1


	//   ....[128]....
        /*0910*/ 	.word	0x000097b0
        /*0914*/ 	.word	0x00000000
        /*0918*/ 	.word	0x00000098
        /*091c*/ 	.short	0x010a
        /*091e*/ 	.byte	0xff
	.zero		1


	//   ....[129]....
        /*0920*/ 	.word	0x00009810
        /*0924*/ 	.word	0x00000000
        /*0928*/ 	.word	0x00000070
        /*092c*/ 	.short	0x010a
        /*092e*/ 	.byte	0xff
	.zero		1


	//   ....[130]....
        /*0930*/ 	.word	0x00009870
        /*0934*/ 	.word	0x00000000
        /*0938*/ 	.word	0x00000078
        /*093c*/ 	.short	0x010a
        /*093e*/ 	.byte	0xff
	.zero		1


	//   ....[131]....
        /*0940*/ 	.word	0x000098d0
        /*0944*/ 	.word	0x00000000
        /*0948*/ 	.word	0x00000080
        /*094c*/ 	.short	0x010a
        /*094e*/ 	.byte	0xff
	.zero		1


	//   ....[132]....
        /*0950*/ 	.word	0x00009930
        /*0954*/ 	.word	0x00000000
        /*0958*/ 	.word	0x00000088
        /*095c*/ 	.short	0x010a
        /*095e*/ 	.byte	0xff
	.zero		1


	//   ....[133]....
        /*0960*/ 	.word	0x00009990
        /*0964*/ 	.word	0x00000000
        /*0968*/ 	.word	0x00000070
        /*096c*/ 	.short	0x010a
        /*096e*/ 	.byte	0xff
	.zero		1


	//   ....[134]....
        /*0970*/ 	.word	0x000099f0
        /*0974*/ 	.word	0x00000000
        /*0978*/ 	.word	0x00000078
        /*097c*/ 	.short	0x010a
        /*097e*/ 	.byte	0xff
	.zero		1


	//   ....[135]....
        /*0980*/ 	.word	0x00009a50
        /*0984*/ 	.word	0x00000000
        /*0988*/ 	.word	0x00000080
        /*098c*/ 	.short	0x010a
        /*098e*/ 	.byte	0xff
	.zero		1


	//   ....[136]....
        /*0990*/ 	.word	0x00009aa0
        /*0994*/ 	.word	0x00000000
        /*0998*/ 	.word	0x000000a0
        /*099c*/ 	.short	0x010a
        /*099e*/ 	.byte	0xff
	.zero		1


	//   ....[137]....
        /*09a0*/ 	.word	0x00009b00
        /*09a4*/ 	.word	0x00000002
        /*09a8*/ 	.word	0x00000050
        /*09ac*/ 	.short	0x010a
        /*09ae*/ 	.byte	0xff
	.zero		1


	//   ....[138]....
        /*09b0*/ 	.word	0x00009b50
        /*09b4*/ 	.word	0x00000040
        /*09b8*/ 	.word	0x000000c0
        /*09bc*/ 	.short	0x010a
        /*09be*/ 	.byte	0xff
	.zero		1


	//   ....[139]....
        /*09c0*/ 	.word	0x00009ba0
        /*09c4*/ 	.word	0x00000002
        /*09c8*/ 	.word	0x00000050
        /*09cc*/ 	.short	0x010a
        /*09ce*/ 	.byte	0xff
	.zero		1


	//   ....[140]....
        /*09d0*/ 	.word	0x00009bf0
        /*09d4*/ 	.word	0x00000000
        /*09d8*/ 	.word	0x00000050
        /*09dc*/ 	.short	0x010a
        /*09de*/ 	.byte	0xff
	.zero		1


	//   ....[141]....
        /*09e0*/ 	.word	0x00009c40
        /*09e4*/ 	.word	0x00000000
        /*09e8*/ 	.word	0x00000050
        /*09ec*/ 	.short	0x010a
        /*09ee*/ 	.byte	0xff
	.zero		1


	//----- nvinfo : EIATTR_NUM_MBARRIERS
	.align		4
.L_47:
        /*09f0*/ 	.byte	0x03, 0x38
        /*09f2*/ 	.short	0x0024


	//----- nvinfo : EIATTR_EXIT_INSTR_OFFSETS
	.align		4
        /*09f4*/ 	.byte	0x04, 0x1c
        /*09f6*/ 	.short	(.L_49 - .L_48)


	//   ....[0]....
.L_48:
        /*09f8*/ 	.word	0x000028e0


	//   ....[1]....
        /*09fc*/ 	.word	0x00002de0


	//   ....[2]....
        /*0a00*/ 	.word	0x00002e40


	//   ....[3]....
        /*0a04*/ 	.word	0x00003d50


	//   ....[4]....
        /*0a08*/ 	.word	0x00004d50


	//   ....[5]....
        /*0a0c*/ 	.word	0x00004d90


	//   ....[6]....
        /*0a10*/ 	.word	0x00008f50


	//   ....[7]....
        /*0a14*/ 	.word	0x00008fd0


	//   ....[8]....
        /*0a18*/ 	.word	0x00009000


	//   ....[9]....
        /*0a1c*/ 	.word	0x00009070


	//----- nvinfo : EIATTR_MAX_THREADS
	.align		4
.L_49:
        /*0a20*/ 	.byte	0x04, 0x05
        /*0a22*/ 	.short	(.L_51 - .L_50)
.L_50:
        /*0a24*/ 	.word	0x00000100
        /*0a28*/ 	.word	0x00000001
        /*0a2c*/ 	.word	0x00000001


	//----- nvinfo : EIATTR_CRS_STACK_SIZE
	.align		4
.L_51:
        /*0a30*/ 	.byte	0x04, 0x1e
        /*0a32*/ 	.short	(.L_53 - .L_52)
.L_52:
        /*0a34*/ 	.word	0x00000000


	//----- nvinfo : EIATTR_CBANK_PARAM_SIZE
	.align		4
.L_53:
        /*0a38*/ 	.byte	0x03, 0x19
        /*0a3a*/ 	.short	0x0800


	//----- nvinfo : EIATTR_PARAM_CBANK
	.align		4
        /*0a3c*/ 	.byte	0x04, 0x0a
        /*0a3e*/ 	.short	(.L_55 - .L_54)
	.align		4
.L_54:
        /*0a40*/ 	.word	index@(.nv.constant0._ZN7cutlass13device_kernelINS_4gemm6kernel13GemmUniversalIN4cute5tupleIJiiiiEEENS1_10collective13CollectiveMmaINS1_35MainloopSm100TmaUmmaWarpSpecializedILi5ELi2ELi4ENS5_IJNS4_1CILi1EEENSA_ILi2EEESB_EEEEENS5_IJNSA_ILi128EEESF_NSA_ILi64EEEEEENS_6half_tENS5_IJSB_llEEESI_NS5_IJlSB_lEEENS4_8TiledMMAINS4_8MMA_AtomIJNS4_20SM100_MMA_F16BF16_SSISI_SI_fLi128ELi128ELNS4_4UMMA5MajorE1ELSP_0ELNSO_7ScaleInE0ELSQ_0EEEEEENS4_6LayoutINS5_IJSB_SB_SB_EEENS5_IJNSA_ILi0EEESV_SV_EEEEENS5_IJNS4_10UnderscoreESY_SY_EEEEENS4_23SM90_TMA_LOAD_MULTICASTENS4_14ComposedLayoutINS4_7SwizzleILi3ELi4ELi3EEENS4_18smem_ptr_flag_bitsILi16EEENST_INS5_IJSG_NSA_ILi8EEEEEENS5_IJSB_SG_EEEEEEEvNS4_8identityENS4_13SM90_TMA_LOADENS12_IS14_S16_NST_INS5_IJS17_SG_EEENS5_IJSG_SB_EEEEEEEvS1C_EENS_8epilogue10collective18CollectiveEpilogueINS1J_23Sm100TmaWarpSpecializedILi4ELi2ELi32ELb1ELb0EEEJSH_NS5_IJNST_ISF_SB_EENST_INSA_ILi32EEESB_EEEEESI_SK_SI_SK_NS1J_6fusion15FusionCallbacksIS1N_NS1S_17LinearCombinationISI_fSI_fLNS_15FloatRoundStyleE2EEESH_S1R_JEEENS4_5SM1004TMEM4LOAD26SM100_TMEM_LOAD_32dp32b32xES1D_NS12_INS13_ILi2ELi4ELi3EEES16_NST_INS5_IJS17_S1P_EEENS5_IJS1P_SB_EEEEEEENS4_39AutoVectorizingCopyWithAssumedAlignmentILi128EEENS4_14SM90_TMA_STOREES26_S28_S28_EEEvvEEEEvNT_6ParamsE)
        /*0a44*/ 	.short	0x0380
        /*0a46*/ 	.short	0x0800


	//----- nvinfo : EIATTR_SW_WAR
	.align		4
.L_55:
        /*0a48*/ 	.byte	0x04, 0x36
        /*0a4a*/ 	.short	(.L_57 - .L_56)
.L_56:
        /*0a4c*/ 	.word	0x00000008
.L_57:


//--------------------- .nv.callgraph             --------------------------
	.section	.nv.callgraph,"",@"SHT_CUDA_CALLGRAPH"
	.align	4
	.sectionentsize	8
	.align		4
        /*0000*/ 	.word	0x00000000
	.align		4
        /*0004*/ 	.word	0xffffffff
	.align		4
        /*0008*/ 	.word	index@(_ZN7cutlass13device_kernelINS_4gemm6kernel13GemmUniversalIN4cute5tupleIJiiiiEEENS1_10collective13CollectiveMmaINS1_35MainloopSm100TmaUmmaWarpSpecializedILi5ELi2ELi4ENS5_IJNS4_1CILi1EEENSA_ILi2EEESB_EEEEENS5_IJNSA_ILi128EEESF_NSA_ILi64EEEEEENS_6half_tENS5_IJSB_llEEESI_NS5_IJlSB_lEEENS4_8TiledMMAINS4_8MMA_AtomIJNS4_20SM100_MMA_F16BF16_SSISI_SI_fLi128ELi128ELNS4_4UMMA5MajorE1ELSP_0ELNSO_7ScaleInE0ELSQ_0EEEEEENS4_6LayoutINS5_IJSB_SB_SB_EEENS5_IJNSA_ILi0EEESV_SV_EEEEENS5_IJNS4_10UnderscoreESY_SY_EEEEENS4_23SM90_TMA_LOAD_MULTICASTENS4_14ComposedLayoutINS4_7SwizzleILi3ELi4ELi3EEENS4_18smem_ptr_flag_bitsILi16EEENST_INS5_IJSG_NSA_ILi8EEEEEENS5_IJSB_SG_EEEEEEEvNS4_8identityENS4_13SM90_TMA_LOADENS12_IS14_S16_NST_INS5_IJS17_SG_EEENS5_IJSG_SB_EEEEEEEvS1C_EENS_8epilogue10collective18CollectiveEpilogueINS1J_23Sm100TmaWarpSpecializedILi4ELi2ELi32ELb1ELb0EEEJSH_NS5_IJNST_ISF_SB_EENST_INSA_ILi32EEESB_EEEEESI_SK_SI_SK_NS1J_6fusion15FusionCallbacksIS1N_NS1S_17LinearCombinationISI_fSI_fLNS_15FloatRoundStyleE2EEESH_S1R_JEEENS4_5SM1004TMEM4LOAD26SM100_TMEM_LOAD_32dp32b32xES1D_NS12_INS13_ILi2ELi4ELi3EEES16_NST_INS5_IJS17_S1P_EEENS5_IJS1P_SB_EEEEEEENS4_39AutoVectorizingCopyWithAssumedAlignmentILi128EEENS4_14SM90_TMA_STOREES26_S28_S28_EEEvvEEEEvNT_6ParamsE)
	.align		4
        /*000c*/ 	.word	index@(__assertfail)
	.align		4
        /*0010*/ 	.word	0x00000000
	.align		4
        /*0014*/ 	.word	0xfffffffe
	.align		4
        /*0018*/ 	.word	0x00000000
	.align		4
        /*001c*/ 	.word	0xfffffffd
	.align		4
        /*0020*/ 	.word	0x00000000
	.align		4
        /*0024*/ 	.word	0xfffffffc


//--------------------- .nv.constant4             --------------------------
	.section	.nv.constant4,"a",@progbits
	.align	8
	.align		8
.nv.constant4:
        /*0000*/ 	.dword	__assertfail
	.align		8
        /*0008*/ 	.dword	__unnamed_1
	.align		8
        /*0010*/ 	.dword	__unnamed_2
	.align		8
        /*0018*/ 	.dword	_ZN40_INTERNAL_209b5679_4_k_cu_099783df_348324cuda3std3__45__cpo5beginE
	.align		8
        /*0020*/ 	.dword	_ZN40_INTERNAL_209b5679_4_k_cu_099783df_348324cuda3std3__45__cpo3endE
	.align		8
        /*0028*/ 	.dword	_ZN40_INTERNAL_209b5679_4_k_cu_099783df_348324cuda3std3__45__cpo6cbeginE
	.align		8
        /*0030*/ 	.dword	_ZN40_INTERNAL_209b5679_4_k_cu_099783df_348324cuda3std3__45__cpo4cendE
	.align		8
        /*0038*/ 	.dword	_ZN40_INTERNAL_209b5679_4_k_cu_099783df_348324cuda3std3__442_GLOBAL__N__209b5679_4_k_cu_099783df_348326ignoreE
	.align		8
        /*0040*/ 	.dword	_ZN40_INTERNAL_209b5679_4_k_cu_099783df_348324cuda3std3__419piecewise_constructE
	.align		8
        /*0048*/ 	.dword	_ZN40_INTERNAL_209b5679_4_k_cu_099783df_348324cuda3std3__48in_placeE
	.align		8
        /*0050*/ 	.dword	_ZN40_INTERNAL_209b5679_4_k_cu_099783df_348324cuda3std6ranges3__45__cpo4swapE
	.align		8
        /*0058*/ 	.dword	_ZN40_INTERNAL_209b5679_4_k_cu_099783df_348324cuda3std6ranges3__45__cpo9iter_moveE
	.align		8
        /*0060*/ 	.dword	_ZN40_INTERNAL_209b5679_4_k_cu_099783df_348324cute7productE
	.align		8
        /*0068*/ 	.dword	_ZN40_INTERNAL_209b5679_4_k_cu_099783df_348324cute1_E
	.align		8
        /*0070*/ 	.dword	$str$25
	.align		8
        /*0078*/ 	.dword	$str$26
	.align		8
        /*0080*/ 	.dword	$str$27
	.align		8
        /*0088*/ 	.dword	$str$28


//--------------------- .text._ZN7cutlass13device_kernelINS_4gemm6kernel13GemmUniversalIN4cute5tupleIJiiiiEEENS1_10collective13CollectiveMmaINS1_35MainloopSm100TmaUmmaWarpSpecializedILi5ELi2ELi4ENS5_IJNS4_1CILi1EEENSA_ILi2EEESB_EEEEENS5_IJNSA_ILi128EEESF_NSA_ILi64EEEEEENS_6half_tENS5_IJSB_llEEESI_NS5_IJlSB_lEEENS4_8TiledMMAINS4_8MMA_AtomIJNS4_20SM100_MMA_F16BF16_SSISI_SI_fLi128ELi128ELNS4_4UMMA5MajorE1ELSP_0ELNSO_7ScaleInE0ELSQ_0EEEEEENS4_6LayoutINS5_IJSB_SB_SB_EEENS5_IJNSA_ILi0EEESV_SV_EEEEENS5_IJNS4_10UnderscoreESY_SY_EEEEENS4_23SM90_TMA_LOAD_MULTICASTENS4_14ComposedLayoutINS4_7SwizzleILi3ELi4ELi3EEENS4_18smem_ptr_flag_bitsILi16EEENST_INS5_IJSG_NSA_ILi8EEEEEENS5_IJSB_SG_EEEEEEEvNS4_8identityENS4_13SM90_TMA_LOADENS12_IS14_S16_NST_INS5_IJS17_SG_EEENS5_IJSG_SB_EEEEEEEvS1C_EENS_8epilogue10collective18CollectiveEpilogueINS1J_23Sm100TmaWarpSpecializedILi4ELi2ELi32ELb1ELb0EEEJSH_NS5_IJNST_ISF_SB_EENST_INSA_ILi32EEESB_EEEEESI_SK_SI_SK_NS1J_6fusion15FusionCallbacksIS1N_NS1S_17LinearCombinationISI_fSI_fLNS_15FloatRoundStyleE2EEESH_S1R_JEEENS4_5SM1004TMEM4LOAD26SM100_TMEM_LOAD_32dp32b32xES1D_NS12_INS13_ILi2ELi4ELi3EEES16_NST_INS5_IJS17_S1P_EEENS5_IJS1P_SB_EEEEEEENS4_39AutoVectorizingCopyWithAssumedAlignmentILi128EEENS4_14SM90_TMA_STOREES26_S28_S28_EEEvvEEEEvNT_6ParamsE --------------------------
	.section	.text._ZN7cutlass13device_kernelINS_4gemm6kernel13GemmUniversalIN4cute5tupleIJiiiiEEENS1_10collective13CollectiveMmaINS1_35MainloopSm100TmaUmmaWarpSpecializedILi5ELi2ELi4ENS5_IJNS4_1CILi1EEENSA_ILi2EEESB_EEEEENS5_IJNSA_ILi128EEESF_NSA_ILi64EEEEEENS_6half_tENS5_IJSB_llEEESI_NS5_IJlSB_lEEENS4_8TiledMMAINS4_8MMA_AtomIJNS4_20SM100_MMA_F16BF16_SSISI_SI_fLi128ELi128ELNS4_4UMMA5MajorE1ELSP_0ELNSO_7ScaleInE0ELSQ_0EEEEEENS4_6LayoutINS5_IJSB_SB_SB_EEENS5_IJNSA_ILi0EEESV_SV_EEEEENS5_IJNS4_10UnderscoreESY_SY_EEEEENS4_23SM90_TMA_LOAD_MULTICASTENS4_14ComposedLayoutINS4_7SwizzleILi3ELi4ELi3EEENS4_18smem_ptr_flag_bitsILi16EEENST_INS5_IJSG_NSA_ILi8EEEEEENS5_IJSB_SG_EEEEEEEvNS4_8identityENS4_13SM90_TMA_LOADENS12_IS14_S16_NST_INS5_IJS17_SG_EEENS5_IJSG_SB_EEEEEEEvS1C_EENS_8epilogue10collective18CollectiveEpilogueINS1J_23Sm100TmaWarpSpecializedILi4ELi2ELi32ELb1ELb0EEEJSH_NS5_IJNST_ISF_SB_EENST_INSA_ILi32EEESB_EEEEESI_SK_SI_SK_NS1J_6fusion15FusionCallbacksIS1N_NS1S_17LinearCombinationISI_fSI_fLNS_15FloatRoundStyleE2EEESH_S1R_JEEENS4_5SM1004TMEM4LOAD26SM100_TMEM_LOAD_32dp32b32xES1D_NS12_INS13_ILi2ELi4ELi3EEES16_NST_INS5_IJS17_S1P_EEENS5_IJS1P_SB_EEEEEEENS4_39AutoVectorizingCopyWithAssumedAlignmentILi128EEENS4_14SM90_TMA_STOREES26_S28_S28_EEEvvEEEEvNT_6ParamsE,"ax",@progbits
	.align	128
.text._ZN7cutlass13device_kernelINS_4gemm6kernel13GemmUniversalIN4cute5tupleIJiiiiEEENS1_10collective13CollectiveMmaINS1_35MainloopSm100TmaUmmaWarpSpecializedILi5ELi2ELi4ENS5_IJNS4_1CILi1EEENSA_ILi2EEESB_EEEEENS5_IJNSA_ILi128EEESF_NSA_ILi64EEEEEENS_6half_tENS5_IJSB_llEEESI_NS5_IJlSB_lEEENS4_8TiledMMAINS4_8MMA_AtomIJNS4_20SM100_MMA_F16BF16_SSISI_SI_fLi128ELi128ELNS4_4UMMA5MajorE1ELSP_0ELNSO_7ScaleInE0ELSQ_0EEEEEENS4_6LayoutINS5_IJSB_SB_SB_EEENS5_IJNSA_ILi0EEESV_SV_EEEEENS5_IJNS4_10UnderscoreESY_SY_EEEEENS4_23SM90_TMA_LOAD_MULTICASTENS4_14ComposedLayoutINS4_7SwizzleILi3ELi4ELi3EEENS4_18smem_ptr_flag_bitsILi16EEENST_INS5_IJSG_NSA_ILi8EEEEEENS5_IJSB_SG_EEEEEEEvNS4_8identityENS4_13SM90_TMA_LOADENS12_IS14_S16_NST_INS5_IJS17_SG_EEENS5_IJSG_SB_EEEEEEEvS1C_EENS_8epilogue10collective18CollectiveEpilogueINS1J_23Sm100TmaWarpSpecializedILi4ELi2ELi32ELb1ELb0EEEJSH_NS5_IJNST_ISF_SB_EENST_INSA_ILi32EEESB_EEEEESI_SK_SI_SK_NS1J_6fusion15FusionCallbacksIS1N_NS1S_17LinearCombinationISI_fSI_fLNS_15FloatRoundStyleE2EEESH_S1R_JEEENS4_5SM1004TMEM4LOAD26SM100_TMEM_LOAD_32dp32b32xES1D_NS12_INS13_ILi2ELi4ELi3EEES16_NST_INS5_IJS17_S1P_EEENS5_IJS1P_SB_EEEEEEENS4_39AutoVectorizingCopyWithAssumedAlignmentILi128EEENS4_14SM90_TMA_STOREES26_S28_S28_EEEvvEEEEvNT_6ParamsE:
        .type           _ZN7cutlass13device_kernelINS_4gemm6kernel13GemmUniversalIN4cute5tupleIJiiiiEEENS1_10collective13CollectiveMmaINS1_35MainloopSm100TmaUmmaWarpSpecializedILi5ELi2ELi4ENS5_IJNS4_1CILi1EEENSA_ILi2EEESB_EEEEENS5_IJNSA_ILi128EEESF_NSA_ILi64EEEEEENS_6half_tENS5_IJSB_llEEESI_NS5_IJlSB_lEEENS4_8TiledMMAINS4_8MMA_AtomIJNS4_20SM100_MMA_F16BF16_SSISI_SI_fLi128ELi128ELNS4_4UMMA5MajorE1ELSP_0ELNSO_7ScaleInE0ELSQ_0EEEEEENS4_6LayoutINS5_IJSB_SB_SB_EEENS5_IJNSA_ILi0EEESV_SV_EEEEENS5_IJNS4_10UnderscoreESY_SY_EEEEENS4_23SM90_TMA_LOAD_MULTICASTENS4_14ComposedLayoutINS4_7SwizzleILi3ELi4ELi3EEENS4_18smem_ptr_flag_bitsILi16EEENST_INS5_IJSG_NSA_ILi8EEEEEENS5_IJSB_SG_EEEEEEEvNS4_8identityENS4_13SM90_TMA_LOADENS12_IS14_S16_NST_INS5_IJS17_SG_EEENS5_IJSG_SB_EEEEEEEvS1C_EENS_8epilogue10collective18CollectiveEpilogueINS1J_23Sm100TmaWarpSpecializedILi4ELi2ELi32ELb1ELb0EEEJSH_NS5_IJNST_ISF_SB_EENST_INSA_ILi32EEESB_EEEEESI_SK_SI_SK_NS1J_6fusion15FusionCallbacksIS1N_NS1S_17LinearCombinationISI_fSI_fLNS_15FloatRoundStyleE2EEESH_S1R_JEEENS4_5SM1004TMEM4LOAD26SM100_TMEM_LOAD_32dp32b32xES1D_NS12_INS13_ILi2ELi4ELi3EEES16_NST_INS5_IJS17_S1P_EEENS5_IJS1P_SB_EEEEEEENS4_39AutoVectorizingCopyWithAssumedAlignmentILi128EEENS4_14SM90_TMA_STOREES26_S28_S28_EEEvvEEEEvNT_6ParamsE,@function
        .size           _ZN7cutlass13device_kernelINS_4gemm6kernel13GemmUniversalIN4cute5tupleIJiiiiEEENS1_10collective13CollectiveMmaINS1_35MainloopSm100TmaUmmaWarpSpecializedILi5ELi2ELi4ENS5_IJNS4_1CILi1EEENSA_ILi2EEESB_EEEEENS5_IJNSA_ILi128EEESF_NSA_ILi64EEEEEENS_6half_tENS5_IJSB_llEEESI_NS5_IJlSB_lEEENS4_8TiledMMAINS4_8MMA_AtomIJNS4_20SM100_MMA_F16BF16_SSISI_SI_fLi128ELi128ELNS4_4UMMA5MajorE1ELSP_0ELNSO_7ScaleInE0ELSQ_0EEEEEENS4_6LayoutINS5_IJSB_SB_SB_EEENS5_IJNSA_ILi0EEESV_SV_EEEEENS5_IJNS4_10UnderscoreESY_SY_EEEEENS4_23SM90_TMA_LOAD_MULTICASTENS4_14ComposedLayoutINS4_7SwizzleILi3ELi4ELi3EEENS4_18smem_ptr_flag_bitsILi16EEENST_INS5_IJSG_NSA_ILi8EEEEEENS5_IJSB_SG_EEEEEEEvNS4_8identityENS4_13SM90_TMA_LOADENS12_IS14_S16_NST_INS5_IJS17_SG_EEENS5_IJSG_SB_EEEEEEEvS1C_EENS_8epilogue10collective18CollectiveEpilogueINS1J_23Sm100TmaWarpSpecializedILi4ELi2ELi32ELb1ELb0EEEJSH_NS5_IJNST_ISF_SB_EENST_INSA_ILi32EEESB_EEEEESI_SK_SI_SK_NS1J_6fusion15FusionCallbacksIS1N_NS1S_17LinearCombinationISI_fSI_fLNS_15FloatRoundStyleE2EEESH_S1R_JEEENS4_5SM1004TMEM4LOAD26SM100_TMEM_LOAD_32dp32b32xES1D_NS12_INS13_ILi2ELi4ELi3EEES16_NST_INS5_IJS17_S1P_EEENS5_IJS1P_SB_EEEEEEENS4_39AutoVectorizingCopyWithAssumedAlignmentILi128EEENS4_14SM90_TMA_STOREES26_S28_S28_EEEvvEEEEvNT_6ParamsE,(.L_x_186 - _ZN7cutlass13device_kernelINS_4gemm6kernel13GemmUniversalIN4cute5tupleIJiiiiEEENS1_10collective13CollectiveMmaINS1_35MainloopSm100TmaUmmaWarpSpecializedILi5ELi2ELi4ENS5_IJNS4_1CILi1EEENSA_ILi2EEESB_EEEEENS5_IJNSA_ILi128EEESF_NSA_ILi64EEEEEENS_6half_tENS5_IJSB_llEEESI_NS5_IJlSB_lEEENS4_8TiledMMAINS4_8MMA_AtomIJNS4_20SM100_MMA_F16BF16_SSISI_SI_fLi128ELi128ELNS4_4UMMA5MajorE1ELSP_0ELNSO_7ScaleInE0ELSQ_0EEEEEENS4_6LayoutINS5_IJSB_SB_SB_EEENS5_IJNSA_ILi0EEESV_SV_EEEEENS5_IJNS4_10UnderscoreESY_SY_EEEEENS4_23SM90_TMA_LOAD_MULTICASTENS4_14ComposedLayoutINS4_7SwizzleILi3ELi4ELi3EEENS4_18smem_ptr_flag_bitsILi16EEENST_INS5_IJSG_NSA_ILi8EEEEEENS5_IJSB_SG_EEEEEEEvNS4_8identityENS4_13SM90_TMA_LOADENS12_IS14_S16_NST_INS5_IJS17_SG_EEENS5_IJSG_SB_EEEEEEEvS1C_EENS_8epilogue10collective18CollectiveEpilogueINS1J_23Sm100TmaWarpSpecializedILi4ELi2ELi32ELb1ELb0EEEJSH_NS5_IJNST_ISF_SB_EENST_INSA_ILi32EEESB_EEEEESI_SK_SI_SK_NS1J_6fusion15FusionCallbacksIS1N_NS1S_17LinearCombinationISI_fSI_fLNS_15FloatRoundStyleE2EEESH_S1R_JEEENS4_5SM1004TMEM4LOAD26SM100_TMEM_LOAD_32dp32b32xES1D_NS12_INS13_ILi2ELi4ELi3EEES16_NST_INS5_IJS17_S1P_EEENS5_IJS1P_SB_EEEEEEENS4_39AutoVectorizingCopyWithAssumedAlignmentILi128EEENS4_14SM90_TMA_STOREES26_S28_S28_EEEvvEEEEvNT_6ParamsE)
        .other          _ZN7cutlass13device_kernelINS_4gemm6kernel13GemmUniversalIN4cute5tupleIJiiiiEEENS1_10collective13CollectiveMmaINS1_35MainloopSm100TmaUmmaWarpSpecializedILi5ELi2ELi4ENS5_IJNS4_1CILi1EEENSA_ILi2EEESB_EEEEENS5_IJNSA_ILi128EEESF_NSA_ILi64EEEEEENS_6half_tENS5_IJSB_llEEESI_NS5_IJlSB_lEEENS4_8TiledMMAINS4_8MMA_AtomIJNS4_20SM100_MMA_F16BF16_SSISI_SI_fLi128ELi128ELNS4_4UMMA5MajorE1ELSP_0ELNSO_7ScaleInE0ELSQ_0EEEEEENS4_6LayoutINS5_IJSB_SB_SB_EEENS5_IJNSA_ILi0EEESV_SV_EEEEENS5_IJNS4_10UnderscoreESY_SY_EEEEENS4_23SM90_TMA_LOAD_MULTICASTENS4_14ComposedLayoutINS4_7SwizzleILi3ELi4ELi3EEENS4_18smem_ptr_flag_bitsILi16EEENST_INS5_IJSG_NSA_ILi8EEEEEENS5_IJSB_SG_EEEEEEEvNS4_8identityENS4_13SM90_TMA_LOADENS12_IS14_S16_NST_INS5_IJS17_SG_EEENS5_IJSG_SB_EEEEEEEvS1C_EENS_8epilogue10collective18CollectiveEpilogueINS1J_23Sm100TmaWarpSpecializedILi4ELi2ELi32ELb1ELb0EEEJSH_NS5_IJNST_ISF_SB_EENST_INSA_ILi32EEESB_EEEEESI_SK_SI_SK_NS1J_6fusion15FusionCallbacksIS1N_NS1S_17LinearCombinationISI_fSI_fLNS_15FloatRoundStyleE2EEESH_S1R_JEEENS4_5SM1004TMEM4LOAD26SM100_TMEM_LOAD_32dp32b32xES1D_NS12_INS13_ILi2ELi4ELi3EEES16_NST_INS5_IJS17_S1P_EEENS5_IJS1P_SB_EEEEEEENS4_39AutoVectorizingCopyWithAssumedAlignmentILi128EEENS4_14SM90_TMA_STOREES26_S28_S28_EEEvvEEEEvNT_6ParamsE,@"STO_CUDA_ENTRY STV_DEFAULT"
_ZN7cutlass13device_kernelINS_4gemm6kernel13GemmUniversalIN4cute5tupleIJiiiiEEENS1_10collective13CollectiveMmaINS1_35MainloopSm100TmaUmmaWarpSpecializedILi5ELi2ELi4ENS5_IJNS4_1CILi1EEENSA_ILi2EEESB_EEEEENS5_IJNSA_ILi128EEESF_NSA_ILi64EEEEEENS_6half_tENS5_IJSB_llEEESI_NS5_IJlSB_lEEENS4_8TiledMMAINS4_8MMA_AtomIJNS4_20SM100_MMA_F16BF16_SSISI_SI_fLi128ELi128ELNS4_4UMMA5MajorE1ELSP_0ELNSO_7ScaleInE0ELSQ_0EEEEEENS4_6LayoutINS5_IJSB_SB_SB_EEENS5_IJNSA_ILi0EEESV_SV_EEEEENS5_IJNS4_10UnderscoreESY_SY_EEEEENS4_23SM90_TMA_LOAD_MULTICASTENS4_14ComposedLayoutINS4_7SwizzleILi3ELi4ELi3EEENS4_18smem_ptr_flag_bitsILi16EEENST_INS5_IJSG_NSA_ILi8EEEEEENS5_IJSB_SG_EEEEEEEvNS4_8identityENS4_13SM90_TMA_LOADENS12_IS14_S16_NST_INS5_IJS17_SG_EEENS5_IJSG_SB_EEEEEEEvS1C_EENS_8epilogue10collective18CollectiveEpilogueINS1J_23Sm100TmaWarpSpecializedILi4ELi2ELi32ELb1ELb0EEEJSH_NS5_IJNST_ISF_SB_EENST_INSA_ILi32EEESB_EEEEESI_SK_SI_SK_NS1J_6fusion15FusionCallbacksIS1N_NS1S_17LinearCombinationISI_fSI_fLNS_15FloatRoundStyleE2EEESH_S1R_JEEENS4_5SM1004TMEM4LOAD26SM100_TMEM_LOAD_32dp32b32xES1D_NS12_INS13_ILi2ELi4ELi3EEES16_NST_INS5_IJS17_S1P_EEENS5_IJS1P_SB_EEEEEEENS4_39AutoVectorizingCopyWithAssumedAlignmentILi128EEENS4_14SM90_TMA_STOREES26_S28_S28_EEEvvEEEEvNT_6ParamsE:
[----:B------:R-:W1:Y:S01]  /*0000*/  LDC R1, c[0x0][0x37c] ;  /* 0x0000df00ff017b82 */ /* 0x000e620000000800 */
[----:B------:R-:W2:Y:S01]  /*0010*/  S2R R101, SR_TID.X ;  /* 0x0000000000657919 */ /* 0x000ea20000002100 */
[----:B------:R-:W3:Y:S01]  /*0020*/  LDCU.64 UR6, c[0x0][0x890] ;  /* 0x00011200ff0677ac */ /* 0x000ee20008000a00 */
[----:B------:R-:W-:Y:S02]  /*0030*/  PRMT R88, RZ, 0x7610, R88 ;  /* 0x00007610ff587816 */ /* 0x000fe40000000058 */
[----:B------:R-:W-:Y:S01]  /*0040*/  ELECT P5, URZ, PT ;  /* 0x0000000000ff782f */ /* 0x000fe200038a0000 */
[----:B------:R-:W4:Y:S01]  /*0050*/  LDCU.64 UR46, c[0x0][0x358] ;  /* 0x00006b00ff2e77ac */ /* 0x000f220008000a00 */
[----:B---3--:R-:W-:-:S04]  /*0060*/  UISETP.NE.U32.AND UP0, UPT, UR6, URZ, UPT ;  /* 0x000000ff0600728c */ /* 0x008fc8000bf05070 */
[----:B------:R-:W-:Y:S01]  /*0070*/  UISETP.NE.AND.EX UP0, UPT, UR7, URZ, UPT, UP0 ;  /* 0x000000ff0700728c */ /* 0x000fe2000bf05300 */
[----:B--2---:R-:W-:-:S05]  /*0080*/  SHF.R.U32.HI R92, RZ, 0x5, R101 ;  /* 0x00000005ff5c7819 */ /* 0x004fca0000011665 */
[----:B------:R-:W2:Y:S02]  /*0090*/  SHFL.IDX PT, R0, R92, RZ, 0x1f ;  /* 0x00001fff5c007589 */ /* 0x000ea400000e0000 */
[----:B--2---:R-:W-:Y:S01]  /*00a0*/  R2UR UR5, R0 ;  /* 0x00000000000572ca */ /* 0x004fe200000e0000 */
[----:B-1--4-:R-:W-:-:S14]  /*00b0*/  BRA.U UP0, `(.L_x_0) ;  /* 0x00000001002c7547 */ /* 0x012fdc000b800000 */
[----:B------:R-:W1:Y:S02]  /*00c0*/  LDCU.64 UR8, c[0x0][0x888] ;  /* 0x00011100ff0877ac */ /* 0x000e640008000a00 */
[----:B-1----:R-:W-:-:S04]  /*00d0*/  UISETP.NE.U32.AND UP0, UPT, UR8, URZ, UPT ;  /* 0x000000ff0800728c */ /* 0x002fc8000bf05070 */
[----:B------:R-:W-:-:S09]  /*00e0*/  UISETP.NE.AND.EX UP0, UPT, UR9, URZ, UPT, UP0 ;  /* 0x000000ff0900728c */ /* 0x000fd2000bf05300 */
[----:B------:R-:W-:Y:S05]  /*00f0*/  BRA.U !UP0, `(.L_x_1) ;  /* 0x0000000108107547 */ /* 0x000fea000b800000 */
[----:B------:R-:W1:Y:S02]  /*0100*/  LDC.64 R2, c[0x0][0x888] ;  /* 0x00022200ff027b82 */ /* 0x000e640000000a00 */
[----:B-1----:R1:W5:Y:S01]  /*0110*/  LDG.E R49, desc[UR46][R2.64] ;  /* 0x0000002e02317981 */ /* 0x002362000c1e1900 */
[----:B------:R-:W-:Y:S01]  /*0120*/  HFMA2 R88, -RZ, RZ, 0, 5.9604644775390625e-08 ;  /* 0x00000001ff587431 */ /* 0x000fe200000001ff */
[----:B------:R-:W-:Y:S05]  /*0130*/  BRA `(.L_x_0) ;  /* 0x00000000000c7947 */ /* 0x000fea0003800000 */
.L_x_1:
[----:B------:R-:W1:Y:S01]  /*0140*/  LDCU UR4, c[0x0][0x880] ;  /* 0x00011000ff0477ac */ /* 0x000e620008000800 */
[----:B------:R-:W-:Y:S01]  /*0150*/  HFMA2 R88, -RZ, RZ, 0, 5.9604644775390625e-08 ;  /* 0x00000001ff587431 */ /* 0x000fe200000001ff */
[----:B-1----:R-:W-:Y:S02]  /*0160*/  MOV R49, UR4 ;  /* 0x0000000400317c02 */ /* 0x002fe40008000f00 */
.L_x_0:
[----:B------:R-:W2:Y:S02]  /*0170*/  LDCU.64 UR8, c[0x0][0x8b0] ;  /* 0x00011600ff0877ac */ /* 0x000ea40008000a00 */
[----:B--2---:R-:W-:-:S04]  /*0180*/  UISETP.NE.U32.AND UP0, UPT, UR8, URZ, UPT ;  /* 0x000000ff0800728c */ /* 0x004fc8000bf05070 */
[----:B------:R-:W-:-:S09]  /*0190*/  UISETP.NE.AND.EX UP0, UPT, UR9, URZ, UPT, UP0 ;  /* 0x000000ff0900728c */ /* 0x000fd2000bf05300 */
[----:B------:R-:W-:Y:S05]  /*01a0*/  BRA.U UP0, `(.L_x_2) ;  /* 0x0000000100247547 */ /* 0x000fea000b800000 */
[----:B------:R-:W2:Y:S02]  /*01b0*/  LDCU.64 UR8, c[0x0][0x8a8] ;  /* 0x00011500ff0877ac */ /* 0x000ea40008000a00 */
[----:B--2---:R-:W-:-:S04]  /*01c0*/  UISETP.NE.U32.AND UP0, UPT, UR8, URZ, UPT ;  /* 0x000000ff0800728c */ /* 0x004fc8000bf05070 */
[----:B------:R-:W-:-:S09]  /*01d0*/  UISETP.NE.AND.EX UP0, UPT, UR9, URZ, UPT, UP0 ;  /* 0x000000ff0900728c */ /* 0x000fd2000bf05300 */
[----:B------:R-:W-:Y:S05]  /*01e0*/  BRA.U !UP0, `(.L_x_3) ;  /* 0x00000001080c7547 */ /* 0x000fea000b800000 */
[----:B-1----:R-:W1:Y:S02]  /*01f0*/  LDC.64 R2, c[0x0][0x8a8] ;  /* 0x00022a00ff027b82 */ /* 0x002e640000000a00 */
[----:B-1----:R2:W5:Y:S01]  /*0200*/  LDG.E R47, desc[UR46][R2.64] ;  /* 0x0000002e022f7981 */ /* 0x002562000c1e1900 */
[----:B------:R-:W-:Y:S05]  /*0210*/  BRA `(.L_x_2) ;  /* 0x0000000000087947 */ /* 0x000fea0003800000 */
.L_x_3:
[----:B------:R-:W2:Y:S02]  /*0220*/  LDCU UR4, c[0x0][0x8a0] ;  /* 0x00011400ff0477ac */ /* 0x000ea40008000800 */
[----:B--2---:R-:W-:Y:S02]  /*0230*/  MOV R47, UR4 ;  /* 0x00000004002f7c02 */ /* 0x004fe40008000f00 */
.L_x_2:
[----:B------:R-:W-:Y:S01]  /*0240*/  IMAD.U32 R0, RZ, RZ, UR5 ;  /* 0x00000005ff007e24 */ /* 0x000fe2000f8e00ff */
[----:B------:R-:W-:Y:S04]  /*0250*/  BSSY.RECONVERGENT B0, `(.L_x_4) ;  /* 0x000000c000007945 */ /* 0x000fe80003800200 */
[C---:B------:R-:W-:Y:S02]  /*0260*/  ISETP.NE.OR P1, PT, R0.reuse, 0x1, !P5 ;  /* 0x000000010000780c */ /* 0x040fe40006f25670 */
[----:B------:R-:W-:-:S11]  /*0270*/  ISETP.NE.OR P0, PT, R0, 0x3, !P5 ;  /* 0x000000030000780c */ /* 0x000fd60006f05670 */
[----:B------:R-:W-:Y:S05]  /*0280*/  @P1 BRA `(.L_x_5) ;  /* 0x0000000000201947 */ /* 0x000fea0003800000 */
[----:B------:R-:W3:Y:S02]  /*0290*/  LDCU.64 UR8, c[0x0][0x348] ;  /* 0x00006900ff0877ac */ /* 0x000ee40008000a00 */
[----:B---3--:R-:W-:Y:S02]  /*02a0*/  UIADD3 UR10, UP1, UPT, UR8, 0x80, URZ ;  /* 0x00000080080a7890 */ /* 0x008fe4000ff3e0ff */
[----:B------:R-:W-:Y:S02]  /*02b0*/  UIADD3 UR8, UP0, UPT, UR8, 0x180, URZ ;  /* 0x0000018008087890 */ /* 0x000fe4000ff1e0ff */
[----:B------:R-:W-:Y:S02]  /*02c0*/  UIADD3.X UR11, UPT, UPT, URZ, UR9, URZ, UP1, !UPT ;  /* 0x00000009ff0b7290 */ /* 0x000fe40008ffe4ff */
[----:B------:R-:W-:-:S07]  /*02d0*/  UIADD3.X UR9, UPT, UPT, URZ, UR9, URZ, UP0, !UPT ;  /* 0x00000009ff097290 */ /* 0x000fce00087fe4ff */
[----:B------:R3:W-:Y:S02]  /*02e0*/  UTMACCTL.PF [UR10] ;  /* 0x000000000a0079b9 */ /* 0x0007e40008040000 */
[----:B------:R3:W-:Y:S02]  /*02f0*/  UTMACCTL.PF [UR8] ;  /* 0x00000000080079b9 */ /* 0x0007e40008040000 */
[----:B---3--:R-:W-:Y:S01]  /*0300*/  NOP ;  /* 0x0000000000007918 */ /* 0x008fe20000000000 */
.L_x_5:
[----:B------:R-:W-:Y:S05]  /*0310*/  BSYNC.RECONVERGENT B0 ;  /* 0x0000000000007941 */ /* 0x000fea0003800200 */
.L_x_4:
[----:B------:R-:W-:Y:S04]  /*0320*/  BSSY.RECONVERGENT B0, `(.L_x_6) ;  /* 0x000000a000007945 */ /* 0x000fe80003800200 */
        /* <DEDUP_REMOVED lines=9> */
.L_x_7:
[----:B------:R-:W-:Y:S05]  /*03c0*/  BSYNC.RECONVERGENT B0 ;  /* 0x0000000000007941 */ /* 0x000fea0003800200 */
.L_x_6:
[----:B------:R-:W3:Y:S01]  /*03d0*/  LDCU.64 UR8, c[0x0][0x888] ;  /* 0x00011100ff0877ac */ /* 0x000ee20008000a00 */
[----:B------:R-:W-:Y:S02]  /*03e0*/  UISETP.EQ.U32.AND UP1, UPT, UR6, URZ, UPT ;  /* 0x000000ff0600728c */ /* 0x000fe4000bf22070 */
[----:B------:R-:W-:Y:S02]  /*03f0*/  UPLOP3.LUT UP4, UPT, UPT, UPT, UPT, 0x80, 0x8 ;  /* 0x000000000008789c */ /* 0x000fe40003f8f070 */
[----:B---3--:R-:W-:-:S04]  /*0400*/  UISETP.NE.U32.AND UP0, UPT, UR8, URZ, UPT ;  /* 0x000000ff0800728c */ /* 0x008fc8000bf05070 */
[----:B------:R-:W-:-:S04]  /*0410*/  UISETP.NE.AND.EX UP0, UPT, UR9, URZ, UPT, UP0 ;  /* 0x000000ff0900728c */ /* 0x000fc8000bf05300 */
[----:B------:R-:W-:-:S04]  /*0420*/  UISETP.EQ.OR.EX UP2, UPT, UR7, URZ, !UP0, UP1 ;  /* 0x000000ff0700728c */ /* 0x000fc8000c742710 */
[----:B------:R-:W-:-:S05]  /*0430*/  UP2UR UR50, UPR, URZ, 0x4 ;  /* 0x00000004ff327883 */ /* 0x000fca0008000000 */
[----:B------:R-:W-:Y:S07]  /*0440*/  BRA.U !UP2, `(.L_x_8) ;  /* 0x000000010a207547 */ /* 0x000fee000b800000 */
[----:B------:R-:W-:Y:S01]  /*0450*/  UISETP.NE.U32.AND UP1, UPT, UR6, URZ, UPT ;  /* 0x000000ff0600728c */ /* 0x000fe2000bf25070 */
[----:B-----5:R-:W-:Y:S01]  /*0460*/  FSETP.NEU.AND P0, PT, R49, RZ, PT ;  /* 0x000000ff3100720b */ /* 0x020fe20003f0d000 */
[----:B------:R-:W-:Y:S02]  /*0470*/  USEL UR4, URZ, 0xffffffff, UP0 ;  /* 0xffffffffff047887 */ /* 0x000fe40008000000 */
[----:B------:R-:W-:-:S10]  /*0480*/  UISETP.NE.AND.EX UP1, UPT, UR7, URZ, UPT, UP1 ;  /* 0x000000ff0700728c */ /* 0x000fd4000bf25310 */
[----:B------:R-:W-:Y:S01]  /*0490*/  VOTEU.ANY UP0, P0 ;  /* 0x0000000000ff7886 */ /* 0x000fe20000000100 */
[----:B------:R-:W-:-:S04]  /*04a0*/  @!UP1 USEL UR4, URZ, 0xffffffff, UP0 ;  /* 0xffffffffff049887 */ /* 0x000fc80008000000 */
[----:B------:R-:W-:-:S04]  /*04b0*/  ULOP3.LUT UR4, UR4, 0x1, URZ, 0xc0, !UPT ;  /* 0x0000000104047892 */ /* 0x000fc8000f8ec0ff */
[----:B------:R-:W-:-:S11]  /*04c0*/  UISETP.NE.U32.AND UP4, UPT, UR4, 0x1, UPT ;  /* 0x000000010400788c */ /* 0x000fd6000bf85070 */
.L_x_8:
[----:B-12---:R-:W1:Y:S01]  /*04d0*/  SHFL.IDX PT, R2, R92, RZ, 0x1f ;  /* 0x00001fff5c027589 */ /* 0x006e6200000e0000 */
[----:B------:R-:W-:-:S04]  /*04e0*/  UISETP.NE.AND UP0, UPT, UR5, 0x2, UPT ;  /* 0x000000020500788c */ /* 0x000fc8000bf05270 */
[----:B------:R-:W-:Y:S01]  /*04f0*/  USEL UR7, URZ, 0x1, UP0 ;  /* 0x00000001ff077887 */ /* 0x000fe20008000000 */
[----:B-1----:R-:W-:-:S13]  /*0500*/  ISETP.NE.AND P0, PT, R2, RZ, PT ;  /* 0x000000ff0200720c */ /* 0x002fda0003f05270 */
[----:B------:R-:W-:Y:S05]  /*0510*/  @P0 BRA `(.L_x_9) ;  /* 0x0000000000600947 */ /* 0x000fea0003800000 */
[----:B------:R-:W1:Y:S01]  /*0520*/  S2UR UR8, SR_CgaCtaId ;  /* 0x00000000000879c3 */ /* 0x000e620000008800 */
[----:B------:R-:W-:Y:S01]  /*0530*/  UMOV UR9, 0x400 ;  /* 0x0000040000097882 */ /* 0x000fe20000000000 */
[----:B------:R-:W-:Y:S01]  /*0540*/  UMOV UR6, 0x1 ;  /* 0x0000000100067882 */ /* 0x000fe20000000000 */
[----:B------:R-:W-:Y:S01]  /*0550*/  UMOV UR4, 0x2 ;  /* 0x0000000200047882 */ /* 0x000fe20000000000 */
[----:B------:R-:W-:-:S04]  /*0560*/  UIADD3 UR10, UPT, UPT, -UR6, 0x100000, URZ ;  /* 0x00100000060a7890 */ /* 0x000fc8000fffe1ff */
[----:B------:R-:W-:Y:S02]  /*0570*/  USHF.L.U32 UR11, UR10, 0xb, URZ ;  /* 0x0000000b0a0b7899 */ /* 0x000fe400080006ff */
[----:B------:R-:W-:Y:S02]  /*0580*/  USHF.L.U32 UR10, UR10, 0x1, URZ ;  /* 0x000000010a0a7899 */ /* 0x000fe400080006ff */
[----:B------:R-:W-:-:S04]  /*0590*/  UIADD3 UR12, UPT, UPT, -UR4, 0x100000, URZ ;  /* 0x00100000040c7890 */ /* 0x000fc8000fffe1ff */
[----:B------:R-:W-:Y:S02]  /*05a0*/  USHF.L.U32 UR13, UR12, 0xb, URZ ;  /* 0x0000000b0c0d7899 */ /* 0x000fe400080006ff */
[----:B------:R-:W-:Y:S01]  /*05b0*/  USHF.L.U32 UR12, UR12, 0x1, URZ ;  /* 0x000000010c0c7899 */ /* 0x000fe200080006ff */
[----:B------:R-:W-:Y:S01]  /*05c0*/  ELECT P0, URZ, PT ;  /* 0x0000000000ff782f */ /* 0x000fe20003800000 */
[----:B-1----:R-:W-:Y:S01]  /*05d0*/  ULEA UR8, UR8, UR9, 0x18 ;  /* 0x0000000908087291 */ /* 0x002fe2000f8ec0ff */
[----:B------:R-:W1:Y:S11]  /*05e0*/  FENCE.VIEW.ASYNC.S ;  /* 0x00000000000073c6 */ /* 0x000e760000000000 */
[----:B-1----:R1:W2:Y:S01]  /*05f0*/  SYNCS.EXCH.64 URZ, [UR8], UR10 ;  /* 0x0000000a08ff75b2 */ /* 0x0022a20008000100 */
[----:B------:R1:W3:Y:S01]  /*0600*/  SYNCS.EXCH.64 URZ, [UR8+0x28], UR12 ;  /* 0x0000280c08ff75b2 */ /* 0x0002e20008000100 */
[----:B------:R1:W4:Y:S01]  /*0610*/  SYNCS.EXCH.64 URZ, [UR8+0x8], UR10 ;  /* 0x0000080a08ff75b2 */ /* 0x0003220008000100 */
[----:B------:R1:W1:Y:S01]  /*0620*/  SYNCS.EXCH.64 URZ, [UR8+0x30], UR12 ;  /* 0x0000300c08ff75b2 */ /* 0x0002620008000100 */
[----:B------:R1:W1:Y:S01]  /*0630*/  SYNCS.EXCH.64 URZ, [UR8+0x10], UR10 ;  /* 0x0000100a08ff75b2 */ /* 0x0002620008000100 */
[----:B------:R1:W1:Y:S01]  /*0640*/  SYNCS.EXCH.64 URZ, [UR8+0x38], UR12 ;  /* 0x0000380c08ff75b2 */ /* 0x0002620008000100 */
[----:B------:R1:W1:Y:S01]  /*0650*/  SYNCS.EXCH.64 URZ, [UR8+0x18], UR10 ;  /* 0x0000180a08ff75b2 */ /* 0x0002620008000100 */
[----:B------:R1:W1:Y:S01]  /*0660*/  SYNCS.EXCH.64 URZ, [UR8+0x40], UR12 ;  /* 0x0000400c08ff75b2 */ /* 0x0002620008000100 */
[----:B------:R1:W1:Y:S01]  /*0670*/  SYNCS.EXCH.64 URZ, [UR8+0x20], UR10 ;  /* 0x0000200a08ff75b2 */ /* 0x0002620008000100 */
[----:B------:R1:W1:Y:S01]  /*0680*/  SYNCS.EXCH.64 URZ, [UR8+0x48], UR12 ;  /* 0x0000480c08ff75b2 */ /* 0x0002620008000100 */
[----:B------:R-:W-:Y:S01]  /*0690*/  NOP ;  /* 0x0000000000007918 */ /* 0x000fe20000000000 */
.L_x_9:
[----:B------:R-:W2:Y:S01]  /*06a0*/  SHFL.IDX PT, R2, R92, RZ, 0x1f ;  /* 0x00001fff5c027589 */ /* 0x000ea200000e0000 */
[----:B------:R-:W-:Y:S01]  /*06b0*/  NOP ;  /* 0x0000000000007918 */ /* 0x000fe20000000000 */
[----:B--2---:R-:W-:-:S13]  /*06c0*/  ISETP.NE.AND P0, PT, R2, 0x1, PT ;  /* 0x000000010200780c */ /* 0x004fda0003f05270 */
[----:B------:R-:W-:Y:S05]  /*06d0*/  @P0 BRA `(.L_x_10) ;  /* 0x0000000000580947 */ /* 0x000fea0003800000 */
[----:B-1----:R-:W1:Y:S01]  /*06e0*/  S2UR UR8, SR_CgaCtaId ;  /* 0x00000000000879c3 */ /* 0x002e620000008800 */
        /* <DEDUP_REMOVED lines=12> */
[----:B-1----:R2:W1:Y:S01]  /*07b0*/  SYNCS.EXCH.64 URZ, [UR8+0x50], UR10 ;  /* 0x0000500a08ff75b2 */ /* 0x0024620008000100 */
[----:B------:R2:W1:Y:S01]  /*07c0*/  SYNCS.EXCH.64 URZ, [UR8+0x70], UR12 ;  /* 0x0000700c08ff75b2 */ /* 0x0004620008000100 */
[----:B------:R2:W1:Y:S01]  /*07d0*/  SYNCS.EXCH.64 URZ, [UR8+0x58], UR10 ;  /* 0x0000580a08ff75b2 */ /* 0x0004620008000100 */
[----:B------:R2:W1:Y:S01]  /*07e0*/  SYNCS.EXCH.64 URZ, [UR8+0x78], UR12 ;  /* 0x0000780c08ff75b2 */ /* 0x0004620008000100 */
[----:B------:R2:W1:Y:S01]  /*07f0*/  SYNCS.EXCH.64 URZ, [UR8+0x60], UR10 ;  /* 0x0000600a08ff75b2 */ /* 0x0004620008000100 */
[----:B------:R2:W1:Y:S01]  /*0800*/  SYNCS.EXCH.64 URZ, [UR8+0x80], UR12 ;  /* 0x0000800c08ff75b2 */ /* 0x0004620008000100 */
[----:B------:R2:W1:Y:S01]  /*0810*/  SYNCS.EXCH.64 URZ, [UR8+0x68], UR10 ;  /* 0x0000680a08ff75b2 */ /* 0x0004620008000100 */
[----:B------:R2:W1:Y:S02]  /*0820*/  SYNCS.EXCH.64 URZ, [UR8+0x88], UR12 ;  /* 0x0000880c08ff75b2 */ /* 0x0004640008000100 */
[----:B--2---:R-:W-:Y:S01]  /*0830*/  NOP ;  /* 0x0000000000007918 */ /* 0x004fe20000000000 */
.L_x_10:
[----:B------:R-:W2:Y:S01]  /*0840*/  SHFL.IDX PT, R2, R92, RZ, 0x1f ;  /* 0x00001fff5c027589 */ /* 0x000ea200000e0000 */
[----:B------:R-:W-:Y:S01]  /*0850*/  NOP ;  /* 0x0000000000007918 */ /* 0x000fe20000000000 */
[----:B--2---:R-:W-:-:S13]  /*0860*/  ISETP.NE.AND P0, PT, R2, 0x3, PT ;  /* 0x000000030200780c */ /* 0x004fda0003f05270 */
[----:B------:R-:W-:Y:S05]  /*0870*/  @P0 BRA `(.L_x_11) ;  /* 0x0000000000300947 */ /* 0x000fea0003800000 */
[----:B------:R-:W2:Y:S01]  /*0880*/  S2UR UR6, SR_CgaCtaId ;  /* 0x00000000000679c3 */ /* 0x000ea20000008800 */
[----:B-1----:R-:W-:Y:S01]  /*0890*/  UMOV UR8, 0x400 ;  /* 0x0000040000087882 */ /* 0x002fe20000000000 */
[----:B------:R-:W-:Y:S01]  /*08a0*/  UMOV UR4, 0x20 ;  /* 0x0000002000047882 */ /* 0x000fe20000000000 */
[----:B------:R-:W-:Y:S01]  /*08b0*/  ELECT P0, URZ, PT ;  /* 0x0000000000ff782f */ /* 0x000fe20003800000 */
[----:B--2---:R-:W-:Y:S02]  /*08c0*/  ULEA UR6, UR6, UR8, 0x18 ;  /* 0x0000000806067291 */ /* 0x004fe4000f8ec0ff */
[----:B------:R-:W-:-:S04]  /*08d0*/  UIADD3 UR8, UPT, UPT, -UR4, 0x100000, URZ ;  /* 0x0010000004087890 */ /* 0x000fc8000fffe1ff */
[----:B------:R-:W-:Y:S02]  /*08e0*/  USHF.L.U32 UR9, UR8, 0xb, URZ ;  /* 0x0000000b08097899 */ /* 0x000fe400080006ff */
[----:B------:R-:W-:Y:S01]  /*08f0*/  USHF.L.U32 UR8, UR8, 0x1, URZ ;  /* 0x0000000108087899 */ /* 0x000fe200080006ff */
[----:B------:R-:W1:Y:S11]  /*0900*/  FENCE.VIEW.ASYNC.S ;  /* 0x00000000000073c6 */ /* 0x000e760000000000 */
[----:B-1----:R2:W1:Y:S01]  /*0910*/  SYNCS.EXCH.64 URZ, [UR6+0x90], UR8 ;  /* 0x0000900806ff75b2 */ /* 0x0024620008000100 */
[----:B------:R2:W1:Y:S02]  /*0920*/  SYNCS.EXCH.64 URZ, [UR6+0x98], UR8 ;  /* 0x0000980806ff75b2 */ /* 0x0004640008000100 */
[----:B--2---:R-:W-:Y:S01]  /*0930*/  NOP ;  /* 0x0000000000007918 */ /* 0x004fe20000000000 */
.L_x_11:
[----:B------:R-:W2:Y:S01]  /*0940*/  SHFL.IDX PT, R2, R92, RZ, 0x1f ;  /* 0x00001fff5c027589 */ /* 0x000ea200000e0000 */
[----:B------:R-:W-:Y:S01]  /*0950*/  NOP ;  /* 0x0000000000007918 */ /* 0x000fe20000000000 */
[----:B--2---:R-:W-:-:S13]  /*0960*/  ISETP.NE.AND P0, PT, R2, 0x4, PT ;  /* 0x000000040200780c */ /* 0x004fda0003f05270 */
[----:B------:R-:W-:Y:S05]  /*0970*/  @P0 BRA `(.L_x_12) ;  /* 0x00000000004c0947 */ /* 0x000fea0003800000 */
[----:B------:R-:W2:Y:S01]  /*0980*/  S2UR UR6, SR_CgaCtaId ;  /* 0x00000000000679c3 */ /* 0x000ea20000008800 */
[----:B------:R-:W-:Y:S01]  /*0990*/  UMOV UR9, 0x1e0 ;  /* 0x000001e000097882 */ /* 0x000fe20000000000 */
[----:B-1----:R-:W-:Y:S01]  /*09a0*/  UMOV UR8, 0x400 ;  /* 0x0000040000087882 */ /* 0x002fe20000000000 */
[----:B------:R-:W-:Y:S01]  /*09b0*/  USEL UR9, UR9, 0x1a0, UP4 ;  /* 0x000001a009097887 */ /* 0x000fe2000a000000 */
[----:B------:R-:W-:Y:S01]  /*09c0*/  UMOV UR4, 0x1 ;  /* 0x0000000100047882 */ /* 0x000fe20000000000 */
[----:B------:R-:W-:Y:S01]  /*09d0*/  ELECT P0, URZ, PT ;  /* 0x0000000000ff782f */ /* 0x000fe20003800000 */
[----:B------:R-:W-:-:S04]  /*09e0*/  UIADD3 UR10, UPT, UPT, -UR4, 0x100000, URZ ;  /* 0x00100000040a7890 */ /* 0x000fc8000fffe1ff */
[----:B------:R-:W-:Y:S02]  /*09f0*/  USHF.L.U32 UR11, UR10, 0xb, URZ ;  /* 0x0000000b0a0b7899 */ /* 0x000fe400080006ff */
[----:B------:R-:W-:Y:S02]  /*0a00*/  USHF.L.U32 UR10, UR10, 0x1, URZ ;  /* 0x000000010a0a7899 */ /* 0x000fe400080006ff */
[----:B--2---:R-:W-:Y:S02]  /*0a10*/  ULEA UR6, UR6, UR8, 0x18 ;  /* 0x0000000806067291 */ /* 0x004fe4000f8ec0ff */
[----:B------:R-:W-:-:S04]  /*0a20*/  UIADD3 UR8, UPT, UPT, -UR9, 0x100000, URZ ;  /* 0x0010000009087890 */ /* 0x000fc8000fffe1ff */
[----:B------:R-:W-:Y:S02]  /*0a30*/  USHF.L.U32 UR9, UR8, 0xb, URZ ;  /* 0x0000000b08097899 */ /* 0x000fe400080006ff */
[----:B------:R-:W-:Y:S01]  /*0a40*/  USHF.L.U32 UR8, UR8, 0x1, URZ ;  /* 0x0000000108087899 */ /* 0x000fe200080006ff */
[----:B------:R-:W1:Y:S03]  /*0a50*/  FENCE.VIEW.ASYNC.S ;  /* 0x00000000000073c6 */ /* 0x000e660000000000 */
[----:B-1----:R2:W1:Y:S08]  /*0a60*/  SYNCS.EXCH.64 URZ, [UR6+0xa0], UR10 ;  /* 0x0000a00a06ff75b2 */ /* 0x0024700008000100 */
[----:B------:R2:W1:Y:S01]  /*0a70*/  SYNCS.EXCH.64 URZ, [UR6+0xb0], UR8 ;  /* 0x0000b00806ff75b2 */ /* 0x0004620008000100 */
[----:B------:R2:W1:Y:S01]  /*0a80*/  SYNCS.EXCH.64 URZ, [UR6+0xa8], UR10 ;  /* 0x0000a80a06ff75b2 */ /* 0x0004620008000100 */
[----:B------:R2:W1:Y:S02]  /*0a90*/  SYNCS.EXCH.64 URZ, [UR6+0xb8], UR8 ;  /* 0x0000b80806ff75b2 */ /* 0x0004640008000100 */
[----:B--2---:R-:W-:Y:S01]  /*0aa0*/  NOP ;  /* 0x0000000000007918 */ /* 0x004fe20000000000 */
.L_x_12:
        /* <DEDUP_REMOVED lines=26> */
.L_x_13:
[----:B------:R-:W2:Y:S01]  /*0c50*/  SHFL.IDX PT, R2, R92, RZ, 0x1f ;  /* 0x00001fff5c027589 */ /* 0x000ea200000e0000 */
[----:B------:R-:W1:Y:S01]  /*0c60*/  S2UR UR37, SR_CgaCtaId ;  /* 0x00000000002579c3 */ /* 0x000e620000008800 */
[----:B------:R-:W-:Y:S01]  /*0c70*/  NOP ;  /* 0x0000000000007918 */ /* 0x000fe20000000000 */
[----:B--2---:R-:W-:-:S13]  /*0c80*/  ISETP.NE.AND P0, PT, R2, 0x3, PT ;  /* 0x000000030200780c */ /* 0x004fda0003f05270 */
[----:B-1----:R-:W-:Y:S05]  /*0c90*/  @P0 BRA `(.L_x_14) ;  /* 0x0000000000340947 */ /* 0x002fea0003800000 */
[----:B------:R-:W-:Y:S01]  /*0ca0*/  UMOV UR6, 0x400 ;  /* 0x0000040000067882 */ /* 0x000fe20000000000 */
[----:B------:R-:W-:Y:S01]  /*0cb0*/  UMOV UR4, 0x20 ;  /* 0x0000002000047882 */ /* 0x000fe20000000000 */
[----:B------:R-:W-:Y:S02]  /*0cc0*/  ULEA UR6, UR37, UR6, 0x18 ;  /* 0x0000000625067291 */ /* 0x000fe4000f8ec0ff */
[----:B------:R-:W-:-:S04]  /*0cd0*/  UIADD3 UR8, UPT, UPT, -UR4, 0x100000, URZ ;  /* 0x0010000004087890 */ /* 0x000fc8000fffe1ff */
[----:B------:R-:W-:Y:S02]  /*0ce0*/  USHF.L.U32 UR9, UR8, 0xb, URZ ;  /* 0x0000000b08097899 */ /* 0x000fe400080006ff */
[----:B------:R-:W-:Y:S01]  /*0cf0*/  USHF.L.U32 UR8, UR8, 0x1, URZ ;  /* 0x0000000108087899 */ /* 0x000fe200080006ff */
[----:B------:R-:W-:Y:S01]  /*0d00*/  ELECT P0, URZ, PT ;  /* 0x0000000000ff782f */ /* 0x000fe20003800000 */
[----:B------:R-:W1:Y:S10]  /*0d10*/  FENCE.VIEW.ASYNC.S ;  /* 0x00000000000073c6 */ /* 0x000e740000000000 */
[----:B-1----:R1:W2:Y:S01]  /*0d20*/  SYNCS.EXCH.64 URZ, [UR6+0x100], UR8 ;  /* 0x0001000806ff75b2 */ /* 0x0022a20008000100 */
[----:B------:R1:W1:Y:S01]  /*0d30*/  SYNCS.EXCH.64 URZ, [UR6+0x110], UR8 ;  /* 0x0001100806ff75b2 */ /* 0x0002620008000100 */
[----:B------:R1:W1:Y:S01]  /*0d40*/  SYNCS.EXCH.64 URZ, [UR6+0x108], UR8 ;  /* 0x0001080806ff75b2 */ /* 0x0002620008000100 */
[----:B------:R1:W1:Y:S01]  /*0d50*/  SYNCS.EXCH.64 URZ, [UR6+0x118], UR8 ;  /* 0x0001180806ff75b2 */ /* 0x0002620008000100 */
[----:B------:R-:W-:Y:S01]  /*0d60*/  NOP ;  /* 0x0000000000007918 */ /* 0x000fe20000000000 */
.L_x_14:
[----:B------:R-:W3:Y:S01]  /*0d70*/  LDCU UR4, c[0x0][0x36c] ;  /* 0x00006d80ff0477ac */ /* 0x000ee20008000800 */
[----:B------:R-:W-:Y:S01]  /*0d80*/  ISETP.NE.OR P5, PT, R0, 0x2, !P5 ;  /* 0x000000020000780c */ /* 0x000fe20006fa5670 */
[----:B------:R-:W-:Y:S01]  /*0d90*/  NOP ;  /* 0x0000000000007918 */ /* 0x000fe20000000000 */
[----:B------:R-:W-:Y:S01]  /*0da0*/  LOP3.LUT R9, R101, 0x1f, RZ, 0xc0, !PT ;  /* 0x0000001f65097812 */ /* 0x000fe200078ec0ff */
[----:B------:R-:W-:Y:S02]  /*0db0*/  UISETP.NE.AND UP3, UPT, UR5, URZ, UPT ;  /* 0x000000ff0500728c */ /* 0x000fe4000bf65270 */
[----:B---3--:R-:W-:-:S09]  /*0dc0*/  UISETP.EQ.U32.AND UP0, UPT, UR4, 0x1, UPT ;  /* 0x000000010400788c */ /* 0x008fd2000bf02070 */
[----:B------:R-:W-:Y:S05]  /*0dd0*/  BRA.U !UP0, `(.L_x_15) ;  /* 0x0000000108087547 */ /* 0x000fea000b800000 */
[----:B-12-4-:R-:W-:Y:S01]  /*0de0*/  UCGABAR_ARV ;  /* 0x00000000000079c7 */ /* 0x016fe20008000000 */
[----:B------:R-:W-:Y:S05]  /*0df0*/  BRA `(.L_x_16) ;  /* 0x0000000000047947 */ /* 0x000fea0003800000 */
.L_x_15:
[----:B-12-4-:R-:W-:Y:S01]  /*0e00*/  NOP ;  /* 0x0000000000007918 */ /* 0x016fe20000000000 */
.L_x_16:
[----:B------:R-:W1:Y:S01]  /*0e10*/  S2UR UR8, SR_CTAID.Y ;  /* 0x00000000000879c3 */ /* 0x000e620000002600 */
[----:B------:R-:W-:-:S05]  /*0e20*/  CS2R.32 R87, SR_CgaSize ;  /* 0x0000000000577805 */ /* 0x000fca0000008a00 */
[----:B------:R-:W-:-:S05]  /*0e30*/  IMAD R87, R87, -0xa0, RZ ;  /* 0xffffff6057577824 */ /* 0x000fca00078e02ff */
[----:B------:R-:W-:-:S14]  /*0e40*/  R2UR UR4, R87 ;  /* 0x00000000570472ca */ /* 0x000fdc00000e0000 */
[----:B------:R-:W2:Y:S01]  /*0e50*/  LDCU UR4, c[0x0][UR4+0x2b4] ;  /* 0x00005680040477ac */ /* 0x000ea20008000800 */
[----:B------:R-:W-:-:S05]  /*0e60*/  CS2R.32 R87, SR_CgaSize ;  /* 0x0000000000577805 */ /* 0x000fca0000008a00 */
[----:B------:R-:W-:-:S05]  /*0e70*/  IMAD R87, R87, -0xa0, RZ ;  /* 0xffffff6057577824 */ /* 0x000fca00078e02ff */
[----:B------:R-:W-:-:S14]  /*0e80*/  R2UR UR6, R87 ;  /* 0x00000000570672ca */ /* 0x000fdc00000e0000 */
[----:B------:R-:W3:Y:S01]  /*0e90*/  LDCU UR6, c[0x0][UR6+0x2b0] ;  /* 0x00005600060677ac */ /* 0x000ee20008000800 */
[----:B------:R-:W4:Y:S01]  /*0ea0*/  S2UR UR9, SR_CTAID.X ;  /* 0x00000000000979c3 */ /* 0x000f220000002500 */
[----:B------:R-:W-:Y:S01]  /*0eb0*/  UISETP.NE.AND UP1, UPT, UR5, 0x2, UPT ;  /* 0x000000020500788c */ /* 0x000fe2000bf25270 */
[----:B------:R-:W-:-:S05]  /*0ec0*/  CS2R.32 R0, SR_CgaSize ;  /* 0x0000000000007805 */ /* 0x000fca0000008a00 */
[----:B------:R-:W-:-:S06]  /*0ed0*/  IMAD R0, R0, -0xa0, RZ ;  /* 0xffffff6000007824 */ /* 0x000fcc00078e02ff */
[----:B------:R-:W3:Y:S01]  /*0ee0*/  LDC R0, c[0x0][R0+0x2a4] ;  /* 0x0000a90000007b82 */ /* 0x000ee20000000800 */
[----:B-1----:R-:W-:-:S07]  /*0ef0*/  I2FP.F32.U32 R86, UR8 ;  /* 0x0000000800567c45 */ /* 0x002fce0008201000 */
[----:B------:R-:W1:Y:S01]  /*0f00*/  LDC R11, c[0x0][0xb24] ;  /* 0x0002c900ff0b7b82 */ /* 0x000e620000000800 */
[----:B------:R-:W-:Y:S01]  /*0f10*/  MOV R20, UR8 ;  /* 0x0000000800147c02 */ /* 0x000fe20008000f00 */
[----:B--2---:R-:W-:Y:S01]  /*0f20*/  FMUL R86, R86, UR4 ;  /* 0x0000000456567c20 */ /* 0x004fe20008400000 */
[----:B------:R-:W-:Y:S01]  /*0f30*/  USHF.L.U32 UR4, UR37, 0xb, URZ ;  /* 0x0000000b25047899 */ /* 0x000fe200080006ff */
[----:B----4-:R-:W-:Y:S02]  /*0f40*/  I2FP.F32.U32 R87, UR9 ;  /* 0x0000000900577c45 */ /* 0x010fe40008201000 */
[----:B------:R-:W-:-:S05]  /*0f50*/  CS2R.32 R2, SR_CgaSize ;  /* 0x0000000000027805 */ /* 0x000fca0000008a00 */
[----:B------:R-:W-:-:S06]  /*0f60*/  IMAD R2, R2, -0xa0, RZ ;  /* 0xffffff6002027824 */ /* 0x000fcc00078e02ff */
[----:B------:R-:W2:Y:S01]  /*0f70*/  LDC R2, c[0x0][R2+0x2a0] ;  /* 0x0000a80002027b82 */ /* 0x000ea20000000800 */
[----:B------:R-:W-:Y:S01]  /*0f80*/  MOV R21, UR9 ;  /* 0x0000000900157c02 */ /* 0x000fe20008000f00 */
[----:B------:R-:W4:Y:S01]  /*0f90*/  F2I.U32.TRUNC.NTZ R86, R86 ;  /* 0x0000005600567305 */ /* 0x000f22000020f000 */
[----:B------:R-:W-:Y:S01]  /*0fa0*/  ULOP3.LUT UR4, UR4, 0x800, URZ, 0xc0, !UPT ;  /* 0x0000080004047892 */ /* 0x000fe2000f8ec0ff */
[----:B---3--:R-:W-:Y:S01]  /*0fb0*/  FMUL R87, R87, UR6 ;  /* 0x0000000657577c20 */ /* 0x008fe20008400000 */
[----:B------:R-:W3:Y:S03]  /*0fc0*/  LDCU UR6, c[0x0][0xb30] ;  /* 0x00016600ff0677ac */ /* 0x000ee60008000800 */
[----:B------:R-:W2:Y:S02]  /*0fd0*/  LDC R40, c[0x0][0xb24] ;  /* 0x0002c900ff287b82 */ /* 0x000ea40000000800 */
[----:B------:R-:W3:Y:S06]  /*0fe0*/  F2I.U32.TRUNC.NTZ R87, R87 ;  /* 0x0000005700577305 */ /* 0x000eec000020f000 */
[----:B------:R-:W2:Y:S01]  /*0ff0*/  S2UR UR36, SR_CTAID.Z ;  /* 0x00000000002479c3 */ /* 0x000ea20000002700 */
[----:B----4-:R-:W-:Y:S01]  /*1000*/  IMAD.MOV R86, RZ, RZ, -R86 ;  /* 0x000000ffff567224 */ /* 0x010fe200078e0a56 */
[----:B-1----:R-:W-:-:S03]  /*1010*/  ISETP.GE.AND P0, PT, R11, 0x1, PT ;  /* 0x000000010b00780c */ /* 0x002fc60003f06270 */
[----:B------:R-:W-:Y:S01]  /*1020*/  IMAD R86, R0, R86, UR8 ;  /* 0x0000000800567e24 */ /* 0x000fe2000f8e0256 */
[----:B------:R-:W-:Y:S01]  /*1030*/  PRMT R0, RZ, 0x7610, R0 ;  /* 0x00007610ff007816 */ /* 0x000fe20000000000 */
[----:B---3--:R-:W-:Y:S01]  /*1040*/  UISETP.NE.AND UP2, UPT, UR6, 0x1, UPT ;  /* 0x000000010600788c */ /* 0x008fe2000bf45270 */
[----:B------:R-:W-:-:S04]  /*1050*/  IMAD.MOV R87, RZ, RZ, -R87 ;  /* 0x000000ffff577224 */ /* 0x000fc800078e0a57 */
[----:B--2---:R-:W-:Y:S01]  /*1060*/  IMAD R87, R2, R87, UR9 ;  /* 0x0000000902577e24 */ /* 0x004fe2000f8e0257 */
[----:B------:R-:W-:Y:S06]  /*1070*/  BRA.U UP3, `(.L_x_17) ;  /* 0x0000000103207547 */ /* 0x000fec000b800000 */
[C---:B------:R-:W-:Y:S02]  /*1080*/  ISETP.NE.AND P2, PT, R86.reuse, 0x1, PT ;  /* 0x000000015600780c */ /* 0x040fe40003f45270 */
[----:B------:R-:W-:Y:S02]  /*1090*/  ISETP.NE.AND P1, PT, R86, RZ, PT ;  /* 0x000000ff5600720c */ /* 0x000fe40003f25270 */
[C---:B------:R-:W-:Y:S02]  /*10a0*/  ISETP.NE.AND P3, PT, R87.reuse, RZ, PT ;  /* 0x000000ff5700720c */ /* 0x040fe40003f65270 */
[----:B------:R-:W-:Y:S02]  /*10b0*/  SEL R0, RZ, 0x2, P2 ;  /* 0x00000002ff007807 */ /* 0x000fe40001000000 */
[----:B------:R-:W-:Y:S02]  /*10c0*/  ISETP.EQ.OR P1, PT, R87, RZ, !P1 ;  /* 0x000000ff5700720c */ /* 0x000fe40004f22670 */
[----:B------:R-:W-:-:S02]  /*10d0*/  SEL R0, R0, 0x2, P3 ;  /* 0x0000000200007807 */ /* 0x000fc40001800000 */
[----:B------:R-:W-:-:S05]  /*10e0*/  SEL R2, RZ, 0x1, !P1 ;  /* 0x00000001ff027807 */ /* 0x000fca0004800000 */
[----:B------:R-:W-:Y:S02]  /*10f0*/  IMAD.IADD R0, R2, 0x1, R0 ;  /* 0x0000000102007824 */ /* 0x000fe400078e0200 */
.L_x_17:
[----:B------:R-:W-:Y:S05]  /*1100*/  @!P0 BRA `(.L_x_18) ;  /* 0x0000000000b88947 */ /* 0x000fea0003800000 */
[----:B------:R-:W1:Y:S01]  /*1110*/  LDC.64 R4, c[0x0][0xb18] ;  /* 0x0002c600ff047b82 */ /* 0x000e620000000a00 */
[----:B------:R-:W-:-:S07]  /*1120*/  ISETP.NE.AND P0, PT, R11, 0x1, PT ;  /* 0x000000010b00780c */ /* 0x000fce0003f05270 */
[----:B------:R-:W2:Y:S08]  /*1130*/  LDC R10, c[0x0][0xb0c] ;  /* 0x0002c300ff0a7b82 */ /* 0x000eb00000000800 */
[----:B------:R-:W3:Y:S08]  /*1140*/  LDC R13, c[0x0][0x370] ;  /* 0x0000dc00ff0d7b82 */ /* 0x000ef00000000800 */
[----:B------:R-:W4:Y:S01]  /*1150*/  LDC R12, c[0x0][0x374] ;  /* 0x0000dd00ff0c7b82 */ /* 0x000f220000000800 */
[----:B-1----:R-:W-:-:S07]  /*1160*/  ISETP.NE.AND P1, PT, R4, 0x1, PT ;  /* 0x000000010400780c */ /* 0x002fce0003f25270 */
[----:B------:R-:W3:Y:S01]  /*1170*/  LDC.64 R6, c[0x0][0xb10] ;  /* 0x0002c400ff067b82 */ /* 0x000ee20000000a00 */
[----:B--2---:R-:W-:-:S07]  /*1180*/  ISETP.NE.AND P2, PT, R10, 0x1, PT ;  /* 0x000000010a00780c */ /* 0x004fce0003f45270 */
[----:B------:R-:W1:Y:S08]  /*1190*/  LDC R8, c[0x0][0xb20] ;  /* 0x0002c800ff087b82 */ /* 0x000e700000000800 */
[----:B------:R-:W2:Y:S01]  /*11a0*/  LDC.64 R2, c[0x0][0xb28] ;  /* 0x0002ca00ff027b82 */ /* 0x000ea20000000a00 */
[----:B----4-:R-:W-:-:S04]  /*11b0*/  IMAD.HI.U32 R14, R12, R5, RZ ;  /* 0x000000050c0e7227 */ /* 0x010fc800078e00ff */
[----:B------:R-:W-:-:S04]  /*11c0*/  IMAD.HI.U32 R5, R20, R5, RZ ;  /* 0x0000000514057227 */ /* 0x000fc800078e00ff */
[----:B---3--:R-:W-:-:S05]  /*11d0*/  IMAD.HI.U32 R15, R13, R6, RZ ;  /* 0x000000060d0f7227 */ /* 0x008fca00078e00ff */
[-C--:B------:R-:W-:Y:S01]  /*11e0*/  @P2 SHF.R.U32.HI R13, RZ, R7.reuse, R15 ;  /* 0x00000007ff0d2219 */ /* 0x080fe2000001160f */
[C---:B------:R-:W-:Y:S01]  /*11f0*/  IMAD.HI.U32 R15, R21.reuse, R6, RZ ;  /* 0x00000006150f7227 */ /* 0x040fe200078e00ff */
[-C--:B-1----:R-:W-:Y:S02]  /*1200*/  @P1 SHF.R.U32.HI R12, RZ, R8.reuse, R14 ;  /* 0x00000008ff0c1219 */ /* 0x082fe4000001160e */
[----:B------:R-:W-:Y:S02]  /*1210*/  SHF.R.U32.HI R5, RZ, R8, R5 ;  /* 0x00000008ff057219 */ /* 0x000fe40000011605 */
[----:B------:R-:W-:Y:S02]  /*1220*/  SHF.R.U32.HI R15, RZ, R7, R15 ;  /* 0x00000007ff0f7219 */ /* 0x000fe4000001160f */
[----:B------:R-:W-:Y:S01]  /*1230*/  SEL R5, R20, R5, !P1 ;  /* 0x0000000514057207 */ /* 0x000fe20004800000 */
[----:B--2---:R-:W-:Y:S01]  /*1240*/  IMAD.HI.U32 R14, R12, R2, RZ ;  /* 0x000000020c0e7227 */ /* 0x004fe200078e00ff */
[----:B------:R-:W-:-:S03]  /*1250*/  SEL R15, R21, R15, !P2 ;  /* 0x0000000f150f7207 */ /* 0x000fc60005000000 */
[----:B------:R-:W-:Y:S01]  /*1260*/  IMAD.HI.U32 R6, R13, R2, RZ ;  /* 0x000000020d067227 */ /* 0x000fe200078e00ff */
[----:B------:R-:W-:-:S04]  /*1270*/  @P0 SHF.R.U32.HI R12, RZ, R3, R14 ;  /* 0x00000003ff0c0219 */ /* 0x000fc8000001160e */
[----:B------:R-:W-:Y:S01]  /*1280*/  @P0 SHF.R.U32.HI R13, RZ, R3, R6 ;  /* 0x00000003ff0d0219 */ /* 0x000fe20000011606 */
[----:B------:R-:W-:-:S04]  /*1290*/  IMAD R12, R12, R11, RZ ;  /* 0x0000000b0c0c7224 */ /* 0x000fc800078e02ff */
[----:B------:R-:W-:Y:S01]  /*12a0*/  IMAD R6, R13, R11, RZ ;  /* 0x0000000b0d067224 */ /* 0x000fe200078e02ff */
[----:B------:R-:W-:-:S04]  /*12b0*/  ISETP.GE.AND P1, PT, R5, R12, PT ;  /* 0x0000000c0500720c */ /* 0x000fc80003f26270 */
[----:B------:R-:W-:Y:S01]  /*12c0*/  ISETP.GE.OR P1, PT, R15, R6, P1 ;  /* 0x000000060f00720c */ /* 0x000fe20000f26670 */
[----:B------:R-:W-:-:S05]  /*12d0*/  IMAD.HI.U32 R6, R5, R2, RZ ;  /* 0x0000000205067227 */ /* 0x000fca00078e00ff */
[----:B------:R-:W-:-:S04]  /*12e0*/  SHF.R.U32.HI R6, RZ, R3, R6 ;  /* 0x00000003ff067219 */ /* 0x000fc80000011606 */
[----:B------:R-:W-:-:S03]  /*12f0*/  SEL R6, R5, R6, !P0 ;  /* 0x0000000605067207 */ /* 0x000fc60004000000 */
[----:B------:R-:W-:Y:S01]  /*1300*/  @!P1 IMAD.HI.U32 R7, R15, R2, RZ ;  /* 0x000000020f079227 */ /* 0x000fe200078e00ff */
[----:B------:R-:W-:-:S04]  /*1310*/  IADD3 R2, PT, PT, -R6, RZ, RZ ;  /* 0x000000ff06027210 */ /* 0x000fc80007ffe1ff */
[----:B------:R-:W-:Y:S01]  /*1320*/  @!P1 SHF.R.U32.HI R3, RZ, R3, R7 ;  /* 0x00000003ff039219 */ /* 0x000fe20000011607 */
[----:B------:R-:W-:Y:S01]  /*1330*/  IMAD R2, R11, R2, R5 ;  /* 0x000000020b027224 */ /* 0x000fe200078e0205 */
[----:B------:R-:W-:Y:S02]  /*1340*/  IADD3 R7, PT, PT, -R5, RZ, RZ ;  /* 0x000000ff05077210 */ /* 0x000fe40007ffe1ff */
[----:B------:R-:W-:-:S03]  /*1350*/  @!P1 SEL R3, R15, R3, !P0 ;  /* 0x000000030f039207 */ /* 0x000fc60004000000 */
[----:B------:R-:W-:Y:S02]  /*1360*/  IMAD R7, R4, R7, R20 ;  /* 0x0000000704077224 */ /* 0x000fe400078e0214 */
[--C-:B------:R-:W-:Y:S02]  /*1370*/  @!P1 IMAD.IADD R6, R6, 0x1, -R3.reuse ;  /* 0x0000000106069824 */ /* 0x100fe400078e0a03 */
[----:B------:R-:W-:Y:S01]  /*1380*/  @!P1 IMAD R3, R2, R13, R3 ;  /* 0x0000000d02039224 */ /* 0x000fe200078e0203 */
[----:B------:R-:W-:Y:S01]  /*1390*/  IADD3 R2, PT, PT, -R15, RZ, RZ ;  /* 0x000000ff0f027210 */ /* 0x000fe20007ffe1ff */
[----:B------:R-:W-:Y:S02]  /*13a0*/  @!P1 IMAD R5, R6, R11, R15 ;  /* 0x0000000b06059224 */ /* 0x000fe400078e020f */
[----:B------:R-:W-:Y:S02]  /*13b0*/  @!P1 IMAD.MOV.U32 R15, RZ, RZ, R3 ;  /* 0x000000ffff0f9224 */ /* 0x000fe400078e0003 */
[----:B------:R-:W-:-:S02]  /*13c0*/  IMAD R2, R10, R2, R21 ;  /* 0x000000020a027224 */ /* 0x000fc400078e0215 */
[----:B------:R-:W-:Y:S02]  /*13d0*/  IMAD R20, R5, R4, R7 ;  /* 0x0000000405147224 */ /* 0x000fe400078e0207 */
[----:B------:R-:W-:Y:S02]  /*13e0*/  IMAD R21, R15, R10, R2 ;  /* 0x0000000a0f157224 */ /* 0x000fe400078e0202 */
.L_x_18:
[----:B------:R-:W-:Y:S05]  /*13f0*/  BRA.U UP2, `(.L_x_19) ;  /* 0x0000000102407547 */ /* 0x000fea000b800000 */
[----:B------:R-:W1:Y:S08]  /*1400*/  LDC.64 R4, c[0x0][0xb10] ;  /* 0x0002c400ff047b82 */ /* 0x000e700000000a00 */
[----:B------:R-:W2:Y:S08]  /*1410*/  LDC.64 R2, c[0x0][0xb18] ;  /* 0x0002c600ff027b82 */ /* 0x000eb00000000a00 */
[----:B------:R-:W3:Y:S08]  /*1420*/  LDC R6, c[0x0][0xb20] ;  /* 0x0002c800ff067b82 */ /* 0x000ef00000000800 */
[----:B------:R-:W4:Y:S01]  /*1430*/  LDC R7, c[0x0][0xb0c] ;  /* 0x0002c300ff077b82 */ /* 0x000f220000000800 */
[----:B-1----:R-:W-:-:S05]  /*1440*/  IMAD.HI.U32 R4, R21, R4, RZ ;  /* 0x0000000415047227 */ /* 0x002fca00078e00ff */
[----:B------:R-:W-:Y:S01]  /*1450*/  SHF.R.U32.HI R4, RZ, R5, R4 ;  /* 0x00000005ff047219 */ /* 0x000fe20000011604 */
[----:B--2---:R-:W-:Y:S01]  /*1460*/  IMAD.HI.U32 R3, R20, R3, RZ ;  /* 0x0000000314037227 */ /* 0x004fe200078e00ff */
[----:B------:R-:W-:-:S04]  /*1470*/  ISETP.NE.AND P0, PT, R2, 0x1, PT ;  /* 0x000000010200780c */ /* 0x000fc80003f05270 */
[----:B---3--:R-:W-:-:S04]  /*1480*/  SHF.R.U32.HI R3, RZ, R6, R3 ;  /* 0x00000006ff037219 */ /* 0x008fc80000011603 */
[----:B------:R-:W-:Y:S02]  /*1490*/  SEL R3, R20, R3, !P0 ;  /* 0x0000000314037207 */ /* 0x000fe40004000000 */
[----:B----4-:R-:W-:-:S04]  /*14a0*/  ISETP.NE.AND P1, PT, R7, 0x1, PT ;  /* 0x000000010700780c */ /* 0x010fc80003f25270 */
[----:B------:R-:W-:-:S05]  /*14b0*/  SEL R4, R21, R4, !P1 ;  /* 0x0000000415047207 */ /* 0x000fca0004800000 */
[----:B------:R-:W-:Y:S02]  /*14c0*/  IMAD.IADD R5, R3, 0x1, -R4 ;  /* 0x0000000103057824 */ /* 0x000fe400078e0a04 */
[----:B------:R-:W-:Y:S02]  /*14d0*/  IMAD.IADD R3, R4, 0x1, -R3 ;  /* 0x0000000104037824 */ /* 0x000fe400078e0a03 */
[----:B------:R-:W-:Y:S02]  /*14e0*/  IMAD R21, R5, R7, R21 ;  /* 0x0000000705157224 */ /* 0x000fe400078e0215 */
[----:B------:R-:W-:Y:S02]  /*14f0*/  IMAD R20, R3, R2, R20 ;  /* 0x0000000203147224 */ /* 0x000fe400078e0214 */
.L_x_19:
[----:B------:R-:W-:Y:S05]  /*1500*/  BRA.U !UP0, `(.L_x_20) ;  /* 0x00000001080c7547 */ /* 0x000fea000b800000 */
[----:B------:R-:W-:Y:S01]  /*1510*/  UCGABAR_WAIT ;  /* 0x0000000000007dc7 */ /* 0x000fe20008000000 */
[----:B------:R-:W-:Y:S01]  /*1520*/  CCTL.IVALL ;  /* 0x00000000ff00798f */ /* 0x000fe20002000000 */
[----:B------:R-:W-:Y:S05]  /*1530*/  BRA `(.L_x_21) ;  /* 0x0000000000047947 */ /* 0x000fea0003800000 */
.L_x_20:
[----:B------:R-:W-:Y:S06]  /*1540*/  BAR.SYNC.DEFER_BLOCKING 0x0 ;  /* 0x0000000000007b1d */ /* 0x000fec0000010000 */
.L_x_21:
[----:B------:R-:W-:Y:S05]  /*1550*/  BRA.U UP1, `(.L_x_22) ;  /* 0x0000001101e87547 */ /* 0x000fea000b800000 */
[----:B------:R-:W1:Y:S01]  /*1560*/  LDCU UR15, c[0x0][0x38c] ;  /* 0x00007180ff0f77ac */ /* 0x000e620008000800 */
[----:B------:R-:W2:Y:S01]  /*1570*/  LDC R8, c[0x0][0x370] ;  /* 0x0000dc00ff087b82 */ /* 0x000ea20000000800 */
[----:B------:R-:W-:Y:S01]  /*1580*/  PLOP3.LUT P1, PT, PT, PT, UP4, 0x80, 0x8 ;  /* 0x000000000008781c */ /* 0x000fe20003f2f048 */
[----:B------:R-:W-:Y:S01]  /*1590*/  IMAD.MOV.U32 R15, RZ, RZ, 0x1 ;  /* 0x00000001ff0f7424 */ /* 0x000fe200078e00ff */
[----:B------:R-:W-:Y:S01]  /*15a0*/  ISETP.EQ.OR P4, PT, R9, RZ, P5 ;  /* 0x000000ff0900720c */ /* 0x000fe20002f82670 */
[----:B------:R-:W-:Y:S01]  /*15b0*/  IMAD.MOV.U32 R14, RZ, RZ, RZ ;  /* 0x000000ffff0e7224 */ /* 0x000fe200078e00ff */
[----:B------:R-:W-:Y:S02]  /*15c0*/  PLOP3.LUT P1, PT, P1, PT, PT, 0x8, 0x80 ;  /* 0x000000000080781c */ /* 0x000fe40000f2e170 */
[----:B------:R-:W-:Y:S01]  /*15d0*/  CS2R R12, SRZ ;  /* 0x00000000000c7805 */ /* 0x000fe2000001ff00 */
[----:B------:R-:W-:Y:S01]  /*15e0*/  IMAD.MOV.U32 R11, RZ, RZ, 0x1 ;  /* 0x00000001ff0b7424 */ /* 0x000fe200078e00ff */
[----:B------:R-:W3:Y:S01]  /*15f0*/  LDC R0, c[0x0][0x374] ;  /* 0x0000dd00ff007b82 */ /* 0x000ee20000000800 */
[----:B------:R-:W4:Y:S01]  /*1600*/  LDCU.64 UR30, c[0x0][0x348] ;  /* 0x00006900ff1e77ac */ /* 0x000f220008000a00 */
[----:B------:R-:W-:Y:S01]  /*1610*/  UMOV UR13, URZ ;  /* 0x000000ff000d7c82 */ /* 0x000fe20008000000 */
[----:B-1----:R-:W-:-:S04]  /*1620*/  UIADD3 UR6, UPT, UPT, UR15, 0x3f, URZ ;  /* 0x0000003f0f067890 */ /* 0x002fc8000fffe0ff */
[----:B------:R-:W-:-:S04]  /*1630*/  USHF.R.S32.HI UR22, URZ, 0x1f, UR6 ;  /* 0x0000001fff167899 */ /* 0x000fc80008011406 */
[----:B------:R-:W-:Y:S02]  /*1640*/  ULEA.HI UR22, UR22, UR6, URZ, 0x6 ;  /* 0x0000000616167291 */ /* 0x000fe4000f8f30ff */
[----:B------:R-:W-:Y:S02]  /*1650*/  UIADD3 UR6, UPT, UPT, UR15, -0x1, URZ ;  /* 0xffffffff0f067890 */ /* 0x000fe4000fffe0ff */
[----:B------:R-:W-:Y:S02]  /*1660*/  USHF.R.S32.HI UR22, URZ, 0x6, UR22 ;  /* 0x00000006ff167899 */ /* 0x000fe40008011416 */
[----:B------:R-:W-:Y:S02]  /*1670*/  UISETP.GE.U32.AND UP1, UPT, UR6, -0x7f, UPT ;  /* 0xffffff810600788c */ /* 0x000fe4000bf26070 */
[----:B------:R-:W-:Y:S02]  /*1680*/  UISETP.LT.U32.AND UP0, UPT, UR22, 0x5, UPT ;  /* 0x000000051600788c */ /* 0x000fe4000bf01070 */
[----:B------:R-:W-:-:S02]  /*1690*/  UIADD3 UR15, UPT, UPT, UR15, 0x7e, URZ ;  /* 0x0000007e0f0f7890 */ /* 0x000fc4000fffe0ff */
[----:B------:R-:W-:Y:S02]  /*16a0*/  USEL UR21, UR22, 0x5, UP0 ;  /* 0x0000000516157887 */ /* 0x000fe40008000000 */
[----:B------:R-:W-:Y:S02]  /*16b0*/  UISETP.NE.AND UP0, UPT, UR5, URZ, UPT ;  /* 0x000000ff0500728c */ /* 0x000fe4000bf05270 */
[----:B------:R-:W-:Y:S02]  /*16c0*/  UIADD3 UR6, UPT, UPT, UR21, -0x1, URZ ;  /* 0xffffffff15067890 */ /* 0x000fe4000fffe0ff */
[----:B------:R-:W-:Y:S02]  /*16d0*/  @UP1 UIADD3 UR6, UPT, UPT, UR21, URZ, URZ ;  /* 0x000000ff15061290 */ /* 0x000fe4000fffe0ff */
[----:B------:R-:W-:Y:S02]  /*16e0*/  USEL UR7, UR7, 0x2, UP0 ;  /* 0x0000000207077887 */ /* 0x000fe40008000000 */
[----:B------:R-:W-:-:S02]  /*16f0*/  UIADD3 UR14, UPT, UPT, UR22, -UR21, URZ ;  /* 0x80000015160e7290 */ /* 0x000fc4000fffe0ff */
[----:B--2-4-:R-:W-:-:S12]  /*1700*/  UIADD3 UR6, UPT, UPT, UR6, 0x1, URZ ;  /* 0x0000000106067890 */ /* 0x014fd8000fffe0ff */
.L_x_42:
[----:B------:R-:W-:Y:S01]  /*1710*/  UISETP.NE.AND UP0, UPT, UR37, URZ, UPT ;  /* 0x000000ff2500728c */ /* 0x000fe2000bf05270 */
[----:B------:R-:W1:Y:S08]  /*1720*/  S2UR UR37, SR_CgaCtaId ;  /* 0x00000000002579c3 */ /* 0x000e700000008800 */
[----:B------:R-:W-:Y:S05]  /*1730*/  BRA.U UP0, `(.L_x_23) ;  /* 0x0000000100347547 */ /* 0x000fea000b800000 */
[----:B------:R-:W2:Y:S01]  /*1740*/  S2R R2, SR_CgaCtaId ;  /* 0x0000000000027919 */ /* 0x000ea20000008800 */
[----:B------:R-:W-:-:S04]  /*1750*/  MOV R3, 0x400 ;  /* 0x0000040000037802 */ /* 0x000fc80000000f00 */
[----:B--2---:R-:W-:Y:S02]  /*1760*/  LEA R2, R2, R3, 0x18 ;  /* 0x0000000302027211 */ /* 0x004fe400078ec0ff */
[----:B------:R-:W-:-:S03]  /*1770*/  SHF.L.U32 R3, R11, 0x1f, RZ ;  /* 0x0000001f0b037819 */ /* 0x000fc600000006ff */
[----:B------:R-:W-:-:S04]  /*1780*/  IMAD R2, R12, 0x8, R2 ;  /* 0x000000080c027824 */ /* 0x000fc800078e0202 */
[----:B------:R-:W2:Y:S02]  /*1790*/  SYNCS.PHASECHK.TRANS64.TRYWAIT P0, [R2+URZ+0x110], R3 ;  /* 0x00011003020075a7 */ /* 0x000ea400080011ff */
[----:B--2---:R-:W-:Y:S05]  /*17a0*/  @!P0 BRA `(.L_x_24) ;  /* 0x0000007800348947 */ /* 0x004fea0003800000 */
.L_x_139:
[----:B------:R-:W-:Y:S01]  /*17b0*/  VIADD R12, R12, 0x1 ;  /* 0x000000010c0c7836 */ /* 0x000fe20000000000 */
[----:B------:R2:W-:Y:S04]  /*17c0*/  SYNCS.ARRIVE.TRANS64.A1T0 RZ, [R2+URZ+0x100], RZ ;  /* 0x000100ff02ff79a7 */ /* 0x0005e800081000ff */
[----:B------:R-:W-:-:S04]  /*17d0*/  ISETP.NE.AND P0, PT, R12, 0x2, PT ;  /* 0x000000020c00780c */ /* 0x000fc80003f05270 */
[----:B------:R-:W-:Y:S02]  /*17e0*/  SEL R12, R12, RZ, P0 ;  /* 0x000000ff0c0c7207 */ /* 0x000fe40000000000 */
[----:B--2---:R-:W-:-:S04]  /*17f0*/  SEL R2, RZ, 0x1, P0 ;  /* 0x00000001ff027807 */ /* 0x004fc80000000000 */
[----:B------:R-:W-:-:S07]  /*1800*/  LOP3.LUT R11, R11, R2, RZ, 0x3c, !PT ;  /* 0x000000020b0b7212 */ /* 0x000fce00078e3cff */
.L_x_23:
[----:B------:R-:W-:Y:S01]  /*1810*/  UMOV UR5, 0x400 ;  /* 0x0000040000057882 */ /* 0x000fe20000000000 */
[----:B------:R-:W-:Y:S01]  /*1820*/  SHF.L.U32 R2, R15, 0x1f, RZ ;  /* 0x0000001f0f027819 */ /* 0x000fe200000006ff */
[----:B-1----:R-:W-:Y:S01]  /*1830*/  ULEA UR5, UR37, UR5, 0x18 ;  /* 0x0000000525057291 */ /* 0x002fe2000f8ec0ff */
[----:B------:R-:W-:Y:S01]  /*1840*/  R2UR UR34, R21 ;  /* 0x00000000152272ca */ /* 0x000fe200000e0000 */
[----:B------:R-:W-:Y:S01]  /*1850*/  UISETP.GE.U32.AND UP0, UPT, UR15, 0x7f, UPT ;  /* 0x0000007f0f00788c */ /* 0x000fe2000bf06070 */
[----:B------:R-:W-:Y:S01]  /*1860*/  R2UR UR11, R20 ;  /* 0x00000000140b72ca */ /* 0x000fe200000e0000 */
[----:B------:R-:W-:Y:S01]  /*1870*/  ULEA UR8, UR13, UR5, 0x3 ;  /* 0x000000050d087291 */ /* 0x000fe2000f8e18ff */
[----:B------:R-:W-:-:S08]  /*1880*/  UMOV UR23, URZ ;  /* 0x000000ff00177c82 */ /* 0x000fd00008000000 */
[----:B------:R1:W2:Y:S01]  /*1890*/  SYNCS.PHASECHK.TRANS64.TRYWAIT P0, [UR8+0x28], R2 ;  /* 0x00002802ff0075a7 */ /* 0x0002a20008001108 */
[----:B------:R-:W-:Y:S02]  /*18a0*/  USHF.L.U32 UR34, UR34, 0x7, URZ ;  /* 0x0000000722227899 */ /* 0x000fe400080006ff */
[----:B------:R-:W-:Y:S01]  /*18b0*/  USHF.L.U32 UR11, UR11, 0x7, URZ ;  /* 0x000000070b0b7899 */ /* 0x000fe200080006ff */
[----:B------:R-:W-:Y:S11]  /*18c0*/  BRA.U !UP0, `(.L_x_25) ;  /* 0x0000000108d87547 */ /* 0x000ff6000b800000 */
[----:B------:R-:W-:Y:S01]  /*18d0*/  UIADD3 UR18, UPT, UPT, UR34, 0x40, URZ ;  /* 0x0000004022127890 */ /* 0x000fe2000fffe0ff */
[----:B------:R-:W-:Y:S01]  /*18e0*/  UMOV UR24, URZ ;  /* 0x000000ff00187c82 */ /* 0x000fe20008000000 */
[----:B------:R-:W-:-:S10]  /*18f0*/  UMOV UR40, UR13 ;  /* 0x0000000d00287c82 */ /* 0x000fd40008000000 */
.L_x_31:
[----:B------:R-:W-:Y:S01]  /*1900*/  ULEA UR33, UR40, UR5, 0x3 ;  /* 0x0000000528217291 */ /* 0x000fe2000f8e18ff */
[----:B--2---:R-:W-:Y:S01]  /*1910*/  @!P5 MOV R3, 0x8000 ;  /* 0x000080000003d802 */ /* 0x004fe20000000f00 */
[----:B-12---:R-:W-:Y:S10]  /*1920*/  @P0 BRA `(.L_x_26) ;  /* 0x00000000000c0947 */ /* 0x006ff40003800000 */
[----:B------:R-:W-:-:S04]  /*1930*/  SHF.L.U32 R4, R15, 0x1f, RZ ;  /* 0x0000001f0f047819 */ /* 0x000fc800000006ff */
[----:B------:R-:W2:Y:S02]  /*1940*/  SYNCS.PHASECHK.TRANS64.TRYWAIT P0, [UR33+0x28], R4 ;  /* 0x00002804ff0075a7 */ /* 0x000ea40008001121 */
[----:B--2---:R-:W-:Y:S05]  /*1950*/  @!P0 BRA `(.L_x_27) ;  /* 0x0000007400dc8947 */ /* 0x004fea0003800000 */
.L_x_26:
[----:B------:R2:W-:Y:S01]  /*1960*/  @!P5 SYNCS.ARRIVE.TRANS64 RZ, [UR33], R3 ;  /* 0x00000003ffffd9a7 */ /* 0x0005e20008000021 */
[----:B------:R-:W-:-:S04]  /*1970*/  ULOP3.LUT UR8, UR7, 0x2, URZ, 0xfc, !UPT ;  /* 0x0000000207087892 */ /* 0x000fc8000f8efcff */
[----:B------:R-:W-:-:S09]  /*1980*/  UISETP.NE.AND UP0, UPT, UR8, 0x2, UPT ;  /* 0x000000020800788c */ /* 0x000fd2000bf05270 */
[----:B------:R-:W-:Y:S05]  /*1990*/  BRA.U UP0, `(.L_x_28) ;  /* 0x0000000100047547 */ /* 0x000fea000b800000 */
[----:B------:R-:W-:Y:S05]  /*19a0*/  BPT.TRAP 0x1 ;  /* 0x000000040000795c */ /* 0x000fea0000300000 */
.L_x_28:
[----:B------:R-:W-:Y:S04]  /*19b0*/  BSSY.RECONVERGENT B0, `(.L_x_29) ;  /* 0x0000003000007945 */ /* 0x000fe80003800200 */
[----:B------:R-:W-:Y:S05]  /*19c0*/  @P4 BRA `(.L_x_30) ;  /* 0x0000000000044947 */ /* 0x000fea0003800000 */
[----:B------:R-:W-:Y:S05]  /*19d0*/  BPT.TRAP 0x1 ;  /* 0x000000040000795c */ /* 0x000fea0000300000 */
.L_x_30:
[----:B------:R-:W-:Y:S05]  /*19e0*/  BSYNC.RECONVERGENT B0 ;  /* 0x0000000000007941 */ /* 0x000fea0003800200 */
.L_x_29:
[----:B------:R-:W-:Y:S02]  /*19f0*/  UIADD3 UR13, UPT, UPT, UR40, 0x1, URZ ;  /* 0x00000001280d7890 */ /* 0x000fe4000fffe0ff */
[----:B------:R-:W-:Y:S02]  /*1a00*/  UIADD3 UR38, UP1, UPT, UR30, 0x80, URZ ;  /* 0x000000801e267890 */ /* 0x000fe4000ff3e0ff */
[----:B------:R-:W-:Y:S02]  /*1a10*/  UISETP.NE.AND UP0, UPT, UR13, 0x5, UPT ;  /* 0x000000050d00788c */ /* 0x000fe4000bf05270 */
[----:B------:R-:W-:Y:S02]  /*1a20*/  USHF.L.U32 UR10, UR24, 0x6, URZ ;  /* 0x00000006180a7899 */ /* 0x000fe400080006ff */
[----:B------:R-:W-:Y:S02]  /*1a30*/  USEL UR9, URZ, 0x1, UP0 ;  /* 0x00000001ff097887 */ /* 0x000fe40008000000 */
[----:B------:R-:W-:-:S02]  /*1a40*/  USEL UR13, UR13, URZ, UP0 ;  /* 0x000000ff0d0d7287 */ /* 0x000fc40008000000 */
[----:B------:R-:W-:Y:S02]  /*1a50*/  UIADD3 UR28, UP0, UPT, UR30, 0x180, URZ ;  /* 0x000001801e1c7890 */ /* 0x000fe4000ff1e0ff */
[----:B------:R-:W-:Y:S01]  /*1a60*/  ULEA UR8, UR13, UR5, 0x3 ;  /* 0x000000050d087291 */ /* 0x000fe2000f8e18ff */
[----:B------:R-:W-:Y:S01]  /*1a70*/  LOP3.LUT R15, R15, UR9, RZ, 0x3c, !PT ;  /* 0x000000090f0f7c12 */ /* 0x000fe2000f8e3cff */
[----:B------:R-:W-:Y:S02]  /*1a80*/  UIADD3.X UR39, UPT, UPT, URZ, UR31, URZ, UP1, !UPT ;  /* 0x0000001fff277290 */ /* 0x000fe40008ffe4ff */
[----:B------:R-:W-:Y:S01]  /*1a90*/  ULEA.HI UR35, UR4, UR10, URZ, 0x1a ;  /* 0x0000000a04237291 */ /* 0x000fe2000f8fd0ff */
[----:B-1----:R-:W-:Y:S01]  /*1aa0*/  SHF.L.U32 R2, R15, 0x1f, RZ ;  /* 0x0000001f0f027819 */ /* 0x002fe200000006ff */
[----:B------:R-:W-:Y:S01]  /*1ab0*/  UIADD3.X UR29, UPT, UPT, URZ, UR31, URZ, UP0, !UPT ;  /* 0x0000001fff1d7290 */ /* 0x000fe200087fe4ff */
[----:B------:R-:W-:Y:S02]  /*1ac0*/  UMOV UR25, 0x30000 ;  /* 0x0003000000197882 */ /* 0x000fe40000000000 */
[----:B------:R4:W1:Y:S01]  /*1ad0*/  SYNCS.PHASECHK.TRANS64.TRYWAIT P0, [UR8+0x28], R2 ;  /* 0x00002802ff0075a7 */ /* 0x0008620008001108 */
[----:B------:R-:W-:Y:S01]  /*1ae0*/  USHF.L.U32 UR8, UR40, 0xe, URZ ;  /* 0x0000000e28087899 */ /* 0x000fe200080006ff */
[----:B------:R-:W-:Y:S01]  /*1af0*/  UMOV UR26, 0x0 ;  /* 0x00000000001a7882 */ /* 0x000fe20000000000 */
[----:B------:R-:W-:-:S02]  /*1b00*/  UMOV UR27, 0x10000000 ;  /* 0x10000000001b7882 */ /* 0x000fc40000000000 */
[----:B------:R-:W-:Y:S02]  /*1b10*/  ULEA UR16, UR4, UR8, 0x1 ;  /* 0x0000000804107291 */ /* 0x000fe4000f8e08ff */
[----:B------:R-:W-:Y:S02]  /*1b20*/  UIADD3 UR8, UPT, UPT, UR5, 0x1c400, UR8 ;  /* 0x0001c40005087890 */ /* 0x000fe4000fffe008 */
[----:B------:R-:W-:Y:S01]  /*1b30*/  UIADD3 UR16, UPT, UPT, UR5, UR16, URZ ;  /* 0x0000001005107290 */ /* 0x000fe2000fffe0ff */
[----:B------:R-:W-:Y:S01]  /*1b40*/  UMOV UR17, UR33 ;  /* 0x0000002100117c82 */ /* 0x000fe20008000000 */
[----:B------:R-:W-:Y:S02]  /*1b50*/  UMOV UR20, UR36 ;  /* 0x0000002400147c82 */ /* 0x000fe40008000000 */
[----:B------:R-:W-:Y:S02]  /*1b60*/  UIADD3 UR32, UPT, UPT, UR16, 0x8400, URZ ;  /* 0x0000840010207890 */ /* 0x000fe4000fffe0ff */
[----:B------:R-:W-:Y:S01]  /*1b70*/  UIADD3 UR16, UPT, UPT, UR16, 0xa400, URZ ;  /* 0x0000a40010107890 */ /* 0x000fe2000fffe0ff */
[----:B------:R-:W-:Y:S01]  /*1b80*/  UMOV UR19, UR35 ;  /* 0x0000002300137c82 */ /* 0x000fe20008000000 */
[----:B------:R-:W-:Y:S01]  /*1b90*/  UMOV UR12, UR36 ;  /* 0x00000024000c7c82 */ /* 0x000fe20008000000 */
[----:B------:R-:W-:Y:S01]  /*1ba0*/  UMOV UR9, UR33 ;  /* 0x0000002100097c82 */ /* 0x000fe20008000000 */
[----:B------:R-:W-:-:S03]  /*1bb0*/  UIADD3 UR24, UPT, UPT, UR24, 0x1, URZ ;  /* 0x0000000118187890 */ /* 0x000fc6000fffe0ff */
[----:B------:R4:W-:Y:S01]  /*1bc0*/  UTMALDG.3D.MULTICAST [UR32], [UR38], UR25, desc[UR26] ;  /* 0x00001a20260073b4 */ /* 0x0009e20008011819 */
[----:B------:R-:W-:Y:S01]  /*1bd0*/  UMOV UR23, UR6 ;  /* 0x0000000600177c82 */ /* 0x000fe20008000000 */
[----:B------:R-:W-:Y:S01]  /*1be0*/  UISETP.NE.AND UP0, UPT, UR24, UR6, UPT ;  /* 0x000000061800728c */ /* 0x000fe2000bf05270 */
[----:B------:R-:W-:Y:S01]  /*1bf0*/  UMOV UR40, UR13 ;  /* 0x0000000d00287c82 */ /* 0x000fe20008000000 */
[----:B------:R4:W-:Y:S01]  /*1c00*/  UTMALDG.3D.MULTICAST [UR16], [UR38], UR25, desc[UR26] ;  /* 0x00001a10260073b4 */ /* 0x0009e20008011819 */
[----:B------:R4:W-:Y:S06]  /*1c10*/  UTMALDG.3D [UR8], [UR28], desc[UR26] ;  /* 0x00001a081c0075b4 */ /* 0x0009ec0008011000 */
[----:B----4-:R-:W-:Y:S05]  /*1c20*/  BRA.U UP0, `(.L_x_31) ;  /* 0xfffffffd00347547 */ /* 0x010fea000b83ffff */
.L_x_25:
[----:B------:R-:W-:Y:S01]  /*1c30*/  ULEA UR8, UR13, UR5, 0x3 ;  /* 0x000000050d087291 */ /* 0x000fe2000f8e18ff */
[----:B-1----:R-:W-:Y:S01]  /*1c40*/  SHF.L.U32 R2, R15, 0x1f, RZ ;  /* 0x0000001f0f027819 */ /* 0x002fe200000006ff */
[----:B------:R-:W-:Y:S01]  /*1c50*/  @!P1 SYNCS.ARRIVE.TRANS64.A1T0 RZ, [UR5+0x98], RZ ;  /* 0x000098ffffff99a7 */ /* 0x000fe20008100005 */
[----:B------:R-:W-:-:S06]  /*1c60*/  UISETP.GT.AND UP0, UPT, UR22, UR21, UPT ;  /* 0x000000151600728c */ /* 0x000fcc000bf04270 */
[----:B--2---:R1:W2:Y:S03]  /*1c70*/  SYNCS.PHASECHK.TRANS64.TRYWAIT P0, [UR8+0x28], R2 ;  /* 0x00002802ff0075a7 */ /* 0x0042a60008001108 */
[----:B------:R-:W-:Y:S05]  /*1c80*/  BRA.U !UP0, `(.L_x_32) ;  /* 0x0000000108dc7547 */ /* 0x000fea000b800000 */
[----:B------:R-:W-:Y:S02]  /*1c90*/  UIADD3 UR32, UPT, UPT, UR14, UR23, URZ ;  /* 0x000000170e207290 */ /* 0x000fe4000fffe0ff */
[----:B------:R-:W-:Y:S01]  /*1ca0*/  UIADD3 UR18, UPT, UPT, UR34, 0x40, URZ ;  /* 0x0000004022127890 */ /* 0x000fe2000fffe0ff */
[----:B------:R-:W-:-:S11]  /*1cb0*/  UMOV UR33, UR13 ;  /* 0x0000000d00217c82 */ /* 0x000fd60008000000 */
.L_x_38:
[----:B------:R-:W-:Y:S01]  /*1cc0*/  ULEA UR25, UR33, UR5, 0x3 ;  /* 0x0000000521197291 */ /* 0x000fe2000f8e18ff */
[----:B--2---:R-:W-:Y:S01]  /*1cd0*/  @!P5 MOV R3, 0x8000 ;  /* 0x000080000003d802 */ /* 0x004fe20000000f00 */
[----:B-12---:R-:W-:Y:S10]  /*1ce0*/  @P0 BRA `(.L_x_33) ;  /* 0x00000000000c0947 */ /* 0x006ff40003800000 */
[----:B------:R-:W-:-:S04]  /*1cf0*/  SHF.L.U32 R4, R15, 0x1f, RZ ;  /* 0x0000001f0f047819 */ /* 0x000fc800000006ff */
[----:B------:R-:W2:Y:S02]  /*1d00*/  SYNCS.PHASECHK.TRANS64.TRYWAIT P0, [UR25+0x28], R4 ;  /* 0x00002804ff0075a7 */ /* 0x000ea40008001119 */
[----:B--2---:R-:W-:Y:S05]  /*1d10*/  @!P0 BRA `(.L_x_34) ;  /* 0x0000007400048947 */ /* 0x004fea0003800000 */
.L_x_33:
[----:B------:R2:W-:Y:S01]  /*1d20*/  @!P5 SYNCS.ARRIVE.TRANS64 RZ, [UR25], R3 ;  /* 0x00000003ffffd9a7 */ /* 0x0005e20008000019 */
[----:B------:R-:W-:-:S04]  /*1d30*/  ULOP3.LUT UR8, UR7, 0x2, URZ, 0xfc, !UPT ;  /* 0x0000000207087892 */ /* 0x000fc8000f8efcff */
[----:B------:R-:W-:-:S09]  /*1d40*/  UISETP.NE.AND UP0, UPT, UR8, 0x2, UPT ;  /* 0x000000020800788c */ /* 0x000fd2000bf05270 */
[----:B------:R-:W-:Y:S05]  /*1d50*/  BRA.U UP0, `(.L_x_35) ;  /* 0x0000000100047547 */ /* 0x000fea000b800000 */
[----:B------:R-:W-:Y:S05]  /*1d60*/  BPT.TRAP 0x1 ;  /* 0x000000040000795c */ /* 0x000fea0000300000 */
.L_x_35:
[----:B------:R-:W-:Y:S04]  /*1d70*/  BSSY.RECONVERGENT B0, `(.L_x_36) ;  /* 0x0000003000007945 */ /* 0x000fe80003800200 */
[----:B------:R-:W-:Y:S05]  /*1d80*/  @P4 BRA `(.L_x_37) ;  /* 0x0000000000044947 */ /* 0x000fea0003800000 */
[----:B------:R-:W-:Y:S05]  /*1d90*/  BPT.TRAP 0x1 ;  /* 0x000000040000795c */ /* 0x000fea0000300000 */
.L_x_37:
[----:B------:R-:W-:Y:S05]  /*1da0*/  BSYNC.RECONVERGENT B0 ;  /* 0x0000000000007941 */ /* 0x000fea0003800200 */
.L_x_36:
        /* <DEDUP_REMOVED lines=28> */
[----:B------:R-:W-:Y:S01]  /*1f70*/  UMOV UR12, UR36 ;  /* 0x00000024000c7c82 */ /* 0x000fe20008000000 */
[----:B------:R-:W-:-:S02]  /*1f80*/  UMOV UR9, UR25 ;  /* 0x0000001900097c82 */ /* 0x000fc40008000000 */
[----:B------:R4:W-:Y:S01]  /*1f90*/  UTMALDG.3D.MULTICAST [UR24], [UR42], UR29, desc[UR38] ;  /* 0x000026182a0073b4 */ /* 0x0009e2000801181d */
[----:B------:R-:W-:Y:S01]  /*1fa0*/  UIADD3 UR23, UPT, UPT, UR23, 0x1, URZ ;  /* 0x0000000117177890 */ /* 0x000fe2000fffe0ff */
[----:B------:R-:W-:-:S03]  /*1fb0*/  UMOV UR33, UR13 ;  /* 0x0000000d00217c82 */ /* 0x000fc60008000000 */
[----:B------:R-:W-:Y:S01]  /*1fc0*/  UISETP.NE.AND UP0, UPT, UR23, UR32, UPT ;  /* 0x000000201700728c */ /* 0x000fe2000bf05270 */
[----:B------:R4:W-:Y:S01]  /*1fd0*/  UTMALDG.3D.MULTICAST [UR16], [UR42], UR29, desc[UR38] ;  /* 0x000026102a0073b4 */ /* 0x0009e2000801181d */
[----:B------:R4:W-:Y:S07]  /*1fe0*/  UTMALDG.3D [UR8], [UR40], desc[UR38] ;  /* 0x00002608280075b4 */ /* 0x0009ee0008011000 */
[----:B----4-:R-:W-:Y:S05]  /*1ff0*/  BRA.U UP0, `(.L_x_38) ;  /* 0xfffffffd00307547 */ /* 0x010fea000b83ffff */
.L_x_32:
[C---:B-1----:R-:W-:Y:S01]  /*2000*/  LEA R2, R14.reuse, UR5, 0x3 ;  /* 0x000000050e027c11 */ /* 0x042fe2000f8e18ff */
[----:B------:R-:W-:Y:S01]  /*2010*/  NOP ;  /* 0x0000000000007918 */ /* 0x000fe20000000000 */
[----:B--2---:R-:W-:Y:S02]  /*2020*/  SHF.L.U32 R3, R13, 0x1f, RZ ;  /* 0x0000001f0d037819 */ /* 0x004fe400000006ff */
[----:B------:R-:W-:Y:S02]  /*2030*/  LEA R4, R14, UR5, 0x4 ;  /* 0x000000050e047c11 */ /* 0x000fe4000f8e20ff */
[----:B------:R-:W1:Y:S02]  /*2040*/  SYNCS.PHASECHK.TRANS64.TRYWAIT P0, [R2+URZ+0xa0], R3 ;  /* 0x0000a003020075a7 */ /* 0x000e6400080011ff */
[----:B-1----:R-:W-:Y:S05]  /*2050*/  @!P0 BRA `(.L_x_39) ;  /* 0x00000070004c8947 */ /* 0x002fea0003800000 */
.L_x_142:
[----:B------:R-:W2:Y:S01]  /*2060*/  LDS.128 R4, [R4+0x130] ;  /* 0x0001300004047984 */ /* 0x000ea20000000c00 */
[----:B------:R-:W-:Y:S01]  /*2070*/  ISETP.GE.AND P0, PT, R40, 0x1, PT ;  /* 0x000000012800780c */ /* 0x000fe20003f06270 */
[----:B-1----:R-:W-:Y:S01]  /*2080*/  VIADD R2, R2, 0xb0 ;  /* 0x000000b002027836 */ /* 0x002fe20000000000 */
[----:B------:R-:W-:Y:S01]  /*2090*/  @!PT LDS RZ, [RZ] ;  /* 0x00000000fffff984 */ /* 0x000fe20000000800 */
[----:B------:R-:W-:Y:S01]  /*20a0*/  @!PT LDS RZ, [RZ] ;  /* 0x00000000fffff984 */ /* 0x000fe20000000800 */
[----:B------:R-:W-:Y:S01]  /*20b0*/  @!PT LDS RZ, [RZ] ;  /* 0x00000000fffff984 */ /* 0x000fe20000000800 */
[----:B------:R-:W-:Y:S01]  /*20c0*/  @!PT LDS RZ, [RZ] ;  /* 0x00000000fffff984 */ /* 0x000fe20000000800 */
[----:B------:R1:W-:Y:S06]  /*20d0*/  MEMBAR.ALL.CTA ;  /* 0x0000000000007992 */ /* 0x0003ec0000008000 */
[----:B-1----:R-:W1:Y:S01]  /*20e0*/  FENCE.VIEW.ASYNC.S ;  /* 0x00000000000073c6 */ /* 0x002e620000000000 */
[----:B------:R-:W-:-:S04]  /*20f0*/  PRMT R2, RZ, 0x654, R2 ;  /* 0x00000654ff027816 */ /* 0x000fc80000000002 */
[----:B-1----:R1:W-:Y:S01]  /*2100*/  SYNCS.ARRIVE.TRANS64.RED.A1T0 RZ, [R2+URZ], RZ ;  /* 0x000000ff02ff79a7 */ /* 0x0023e200081004ff */
[----:B--2---:R-:W-:-:S13]  /*2110*/  LOP3.LUT P2, RZ, R6, 0x1, RZ, 0xc0, !PT ;  /* 0x0000000106ff7812 */ /* 0x004fda000784c0ff */
[----:B------:R-:W-:Y:S01]  /*2120*/  @P2 SHF.R.U32.HI R3, RZ, 0x10, R5 ;  /* 0x00000010ff032819 */ /* 0x000fe20000011605 */
[----:B------:R-:W-:Y:S01]  /*2130*/  VOTEU.ANY UP0, P2 ;  /* 0x0000000000ff7886 */ /* 0x000fe20001000100 */
[----:B------:R-:W-:Y:S02]  /*2140*/  @P2 MOV R10, R4 ;  /* 0x00000004000a2202 */ /* 0x000fe40000000f00 */
[----:B------:R-:W-:Y:S02]  /*2150*/  @P2 R2UR.BROADCAST UR8, R3 ;  /* 0x00000000030822ca */ /* 0x000fe400008e0000 */
[----:B------:R-:W-:-:S11]  /*2160*/  @P2 LOP3.LUT R9, R5, 0xffff, RZ, 0xc0, !PT ;  /* 0x0000ffff05092812 */ /* 0x000fd600078ec0ff */
[----:B------:R-:W-:Y:S01]  /*2170*/  @UP0 UMOV UR36, UR8 ;  /* 0x0000000800240c82 */ /* 0x000fe20008000000 */
[----:B-1----:R-:W-:Y:S05]  /*2180*/  @!P0 BRA `(.L_x_40) ;  /* 0x0000000000b88947 */ /* 0x002fea0003800000 */
[----:B------:R-:W3:Y:S01]  /*2190*/  LDC.64 R4, c[0x0][0xb18] ;  /* 0x0002c600ff047b82 */ /* 0x000ee20000000a00 */
[----:B------:R-:W-:-:S07]  /*21a0*/  ISETP.NE.AND P3, PT, R40, 0x1, PT ;  /* 0x000000012800780c */ /* 0x000fce0003f65270 */
[----:B------:R-:W1:Y:S08]  /*21b0*/  LDC.64 R6, c[0x0][0xb10] ;  /* 0x0002c400ff067b82 */ /* 0x000e700000000a00 */
[----:B------:R-:W2:Y:S08]  /*21c0*/  LDC R16, c[0x0][0xb20] ;  /* 0x0002c800ff107b82 */ /* 0x000eb00000000800 */
[----:B------:R-:W4:Y:S01]  /*21d0*/  LDC R17, c[0x0][0xb0c] ;  /* 0x0002c300ff117b82 */ /* 0x000f220000000800 */
[----:B---3--:R-:W-:Y:S01]  /*21e0*/  IMAD.HI.U32 R19, R0, R5, RZ ;  /* 0x0000000500137227 */ /* 0x008fe200078e00ff */
[----:B------:R-:W-:-:S03]  /*21f0*/  ISETP.NE.AND P0, PT, R4, 0x1, PT ;  /* 0x000000010400780c */ /* 0x000fc60003f05270 */
[----:B------:R-:W-:-:S03]  /*2200*/  IMAD.HI.U32 R5, R9, R5, RZ ;  /* 0x0000000509057227 */ /* 0x000fc600078e00ff */
[----:B------:R-:W3:Y:S01]  /*2210*/  LDC.64 R2, c[0x0][0xb28] ;  /* 0x0002ca00ff027b82 */ /* 0x000ee20000000a00 */
[----:B-1----:R-:W-:-:S04]  /*2220*/  IMAD.HI.U32 R20, R8, R6, RZ ;  /* 0x0000000608147227 */ /* 0x002fc800078e00ff */
[----:B------:R-:W-:Y:S01]  /*2230*/  IMAD.HI.U32 R21, R10, R6, RZ ;  /* 0x000000060a157227 */ /* 0x000fe200078e00ff */
[----:B------:R-:W-:Y:S02]  /*2240*/  SHF.R.U32.HI R20, RZ, R7, R20 ;  /* 0x00000007ff147219 */ /* 0x000fe40000011614 */
[-C--:B--2---:R-:W-:Y:S02]  /*2250*/  SHF.R.U32.HI R19, RZ, R16.reuse, R19 ;  /* 0x00000010ff137219 */ /* 0x084fe40000011613 */
[----:B------:R-:W-:Y:S02]  /*2260*/  SHF.R.U32.HI R5, RZ, R16, R5 ;  /* 0x00000010ff057219 */ /* 0x000fe40000011605 */
[----:B------:R-:W-:Y:S02]  /*2270*/  SEL R19, R0, R19, !P0 ;  /* 0x0000001300137207 */ /* 0x000fe40004000000 */
[----:B------:R-:W-:Y:S02]  /*2280*/  SHF.R.U32.HI R21, RZ, R7, R21 ;  /* 0x00000007ff157219 */ /* 0x000fe40000011615 */
[----:B----4-:R-:W-:-:S02]  /*2290*/  ISETP.NE.AND P1, PT, R17, 0x1, PT ;  /* 0x000000011100780c */ /* 0x010fc40003f25270 */
[----:B------:R-:W-:Y:S02]  /*22a0*/  SEL R5, R9, R5, !P0 ;  /* 0x0000000509057207 */ /* 0x000fe40004000000 */
[----:B------:R-:W-:Y:S02]  /*22b0*/  SEL R20, R8, R20, !P1 ;  /* 0x0000001408147207 */ /* 0x000fe40004800000 */
[----:B------:R-:W-:Y:S01]  /*22c0*/  SEL R21, R10, R21, !P1 ;  /* 0x000000150a157207 */ /* 0x000fe20004800000 */
[----:B---3--:R-:W-:-:S04]  /*22d0*/  IMAD.HI.U32 R18, R19, R2, RZ ;  /* 0x0000000213127227 */ /* 0x008fc800078e00ff */
        /* <DEDUP_REMOVED lines=10> */
[----:B------:R-:W-:-:S04]  /*2380*/  @!P0 IMAD.HI.U32 R7, R21, R2, RZ ;  /* 0x0000000215078227 */ /* 0x000fc800078e00ff */
[----:B------:R-:W-:Y:S01]  /*2390*/  IMAD.MOV R2, RZ, RZ, -R6 ;  /* 0x000000ffff027224 */ /* 0x000fe200078e0a06 */
[----:B------:R-:W-:Y:S02]  /*23a0*/  @!P0 SHF.R.U32.HI R3, RZ, R3, R7 ;  /* 0x00000003ff038219 */ /* 0x000fe40000011607 */
[----:B------:R-:W-:Y:S01]  /*23b0*/  IADD3 R7, PT, PT, -R5, RZ, RZ ;  /* 0x000000ff05077210 */ /* 0x000fe20007ffe1ff */
[----:B------:R-:W-:Y:S01]  /*23c0*/  IMAD R2, R40, R2, R5 ;  /* 0x0000000228027224 */ /* 0x000fe200078e0205 */
        /* <DEDUP_REMOVED lines=10> */
.L_x_40:
[----:B------:R-:W1:Y:S02]  /*2470*/  LDCU UR8, c[0x0][0xb30] ;  /* 0x00016600ff0877ac */ /* 0x000e640008000800 */
[----:B-1----:R-:W-:-:S09]  /*2480*/  UISETP.NE.AND UP0, UPT, UR8, 0x1, UPT ;  /* 0x000000010800788c */ /* 0x002fd2000bf05270 */
[----:B------:R-:W-:Y:S05]  /*2490*/  BRA.U UP0, `(.L_x_41) ;  /* 0x0000000100407547 */ /* 0x000fea000b800000 */
[----:B------:R-:W1:Y:S08]  /*24a0*/  LDC.64 R4, c[0x0][0xb10] ;  /* 0x0002c400ff047b82 */ /* 0x000e700000000a00 */
[----:B------:R-:W2:Y:S08]  /*24b0*/  LDC.64 R2, c[0x0][0xb18] ;  /* 0x0002c600ff027b82 */ /* 0x000eb00000000a00 */
[----:B------:R-:W4:Y:S08]  /*24c0*/  LDC R6, c[0x0][0xb20] ;  /* 0x0002c800ff067b82 */ /* 0x000f300000000800 */
[----:B------:R-:W3:Y:S01]  /*24d0*/  LDC R7, c[0x0][0xb0c] ;  /* 0x0002c300ff077b82 */ /* 0x000ee20000000800 */
[----:B-1----:R-:W-:-:S05]  /*24e0*/  IMAD.HI.U32 R4, R10, R4, RZ ;  /* 0x000000040a047227 */ /* 0x002fca00078e00ff */
[----:B------:R-:W-:Y:S01]  /*24f0*/  SHF.R.U32.HI R4, RZ, R5, R4 ;  /* 0x00000005ff047219 */ /* 0x000fe20000011604 */
[----:B--2---:R-:W-:Y:S01]  /*2500*/  IMAD.HI.U32 R3, R9, R3, RZ ;  /* 0x0000000309037227 */ /* 0x004fe200078e00ff */
[----:B------:R-:W-:-:S04]  /*2510*/  ISETP.NE.AND P0, PT, R2, 0x1, PT ;  /* 0x000000010200780c */ /* 0x000fc80003f05270 */
[----:B----4-:R-:W-:-:S04]  /*2520*/  SHF.R.U32.HI R3, RZ, R6, R3 ;  /* 0x00000006ff037219 */ /* 0x010fc80000011603 */
[----:B------:R-:W-:Y:S02]  /*2530*/  SEL R3, R9, R3, !P0 ;  /* 0x0000000309037207 */ /* 0x000fe40004000000 */
[----:B---3--:R-:W-:-:S04]  /*2540*/  ISETP.NE.AND P1, PT, R7, 0x1, PT ;  /* 0x000000010700780c */ /* 0x008fc80003f25270 */
[----:B------:R-:W-:-:S05]  /*2550*/  SEL R4, R10, R4, !P1 ;  /* 0x000000040a047207 */ /* 0x000fca0004800000 */
[----:B------:R-:W-:Y:S02]  /*2560*/  IMAD.IADD R5, R3, 0x1, -R4 ;  /* 0x0000000103057824 */ /* 0x000fe400078e0a04 */
[----:B------:R-:W-:Y:S02]  /*2570*/  IMAD.IADD R3, R4, 0x1, -R3 ;  /* 0x0000000104037824 */ /* 0x000fe400078e0a03 */
[----:B------:R-:W-:Y:S02]  /*2580*/  IMAD R10, R5, R7, R10 ;  /* 0x00000007050a7224 */ /* 0x000fe400078e020a */
[----:B------:R-:W-:-:S07]  /*2590*/  IMAD R9, R3, R2, R9 ;  /* 0x0000000203097224 */ /* 0x000fce00078e0209 */
.L_x_41:
[----:B------:R-:W-:Y:S01]  /*25a0*/  VIADD R14, R14, 0x1 ;  /* 0x000000010e0e7836 */ /* 0x000fe20000000000 */
[----:B------:R-:W-:Y:S01]  /*25b0*/  PLOP3.LUT P1, PT, PT, PT, PT, 0x80, 0x8 ;  /* 0x000000000008781c */ /* 0x000fe20003f2f070 */
[----:B------:R-:W-:Y:S02]  /*25c0*/  IMAD.IADD R21, R10, 0x1, R87 ;  /* 0x000000010a157824 */ /* 0x000fe400078e0257 */
[----:B------:R-:W-:Y:S01]  /*25d0*/  IMAD.IADD R20, R9, 0x1, R86 ;  /* 0x0000000109147824 */ /* 0x000fe200078e0256 */
[----:B------:R-:W-:-:S04]  /*25e0*/  ISETP.NE.AND P0, PT, R14, 0x2, PT ;  /* 0x000000020e00780c */ /* 0x000fc80003f05270 */
[----:B------:R-:W-:Y:S02]  /*25f0*/  SEL R2, RZ, 0x1, P0 ;  /* 0x00000001ff027807 */ /* 0x000fe40000000000 */
[----:B------:R-:W-:Y:S02]  /*2600*/  SEL R14, R14, RZ, P0 ;  /* 0x000000ff0e0e7207 */ /* 0x000fe40000000000 */
[----:B------:R-:W-:Y:S01]  /*2610*/  LOP3.LUT R13, R13, R2, RZ, 0x3c, !PT ;  /* 0x000000020d0d7212 */ /* 0x000fe200078e3cff */
[----:B------:R-:W-:Y:S06]  /*2620*/  @P2 BRA `(.L_x_42) ;  /* 0xfffffff000382947 */ /* 0x000fec000383ffff */
[----:B------:R-:W-:Y:S01]  /*2630*/  UIADD3 UR5, UPT, UPT, UR5, 0x28, URZ ;  /* 0x0000002805057890 */ /* 0x000fe2000fffe0ff */
[----:B------:R-:W-:-:S03]  /*2640*/  SHF.L.U32 R2, R15, 0x1f, RZ ;  /* 0x0000001f0f027819 */ /* 0x000fc600000006ff */
[----:B------:R-:W-:-:S09]  /*2650*/  ULEA UR4, UR13, UR5, 0x3 ;  /* 0x000000050d047291 */ /* 0x000fd2000f8e18ff */
[----:B------:R-:W1:Y:S02]  /*2660*/  SYNCS.PHASECHK.TRANS64.TRYWAIT P0, [UR4], R2 ;  /* 0x00000002ff0075a7 */ /* 0x000e640008001104 */
[----:B-1----:R-:W-:Y:S05]  /*2670*/  @!P0 BRA `(.L_x_43) ;  /* 0x0000006800d88947 */ /* 0x002fea0003800000 */
.L_x_144:
[----:B------:R-:W-:-:S04]  /*2680*/  UIADD3 UR6, UPT, UPT, UR13, 0x1, URZ ;  /* 0x000000010d067890 */ /* 0x000fc8000fffe0ff */
[----:B------:R-:W-:-:S04]  /*2690*/  UISETP.NE.AND UP0, UPT, UR6, 0x5, UPT ;  /* 0x000000050600788c */ /* 0x000fc8000bf05270 */
[----:B------:R-:W-:Y:S02]  /*26a0*/  USEL UR7, URZ, 0x1, UP0 ;  /* 0x00000001ff077887 */ /* 0x000fe40008000000 */
[----:B------:R-:W-:-:S04]  /*26b0*/  USEL UR6, UR6, URZ, UP0 ;  /* 0x000000ff06067287 */ /* 0x000fc80008000000 */
[----:B------:R-:W-:Y:S01]  /*26c0*/  ULEA UR4, UR6, UR5, 0x3 ;  /* 0x0000000506047291 */ /* 0x000fe2000f8e18ff */
[----:B-1----:R-:W-:-:S04]  /*26d0*/  LOP3.LUT R2, R15, UR7, RZ, 0x3c, !PT ;  /* 0x000000070f027c12 */ /* 0x002fc8000f8e3cff */
[----:B------:R-:W-:-:S04]  /*26e0*/  SHF.L.U32 R3, R2, 0x1f, RZ ;  /* 0x0000001f02037819 */ /* 0x000fc800000006ff */
[----:B------:R-:W1:Y:S02]  /*26f0*/  SYNCS.PHASECHK.TRANS64.TRYWAIT P0, [UR4], R3 ;  /* 0x00000003ff0075a7 */ /* 0x000e640008001104 */
[----:B-1----:R-:W-:Y:S05]  /*2700*/  @!P0 BRA `(.L_x_44) ;  /* 0x0000006800cc8947 */ /* 0x002fea0003800000 */
.L_x_146:
[----:B------:R-:W-:-:S04]  /*2710*/  UIADD3 UR6, UPT, UPT, UR6, 0x1, URZ ;  /* 0x0000000106067890 */ /* 0x000fc8000fffe0ff */
[----:B------:R-:W-:-:S04]  /*2720*/  UISETP.NE.AND UP0, UPT, UR6, 0x5, UPT ;  /* 0x000000050600788c */ /* 0x000fc8000bf05270 */
[----:B------:R-:W-:Y:S02]  /*2730*/  USEL UR7, URZ, 0x1, UP0 ;  /* 0x00000001ff077887 */ /* 0x000fe40008000000 */
[----:B------:R-:W-:-:S04]  /*2740*/  USEL UR6, UR6, URZ, UP0 ;  /* 0x000000ff06067287 */ /* 0x000fc80008000000 */
[----:B------:R-:W-:Y:S01]  /*2750*/  ULEA UR4, UR6, UR5, 0x3 ;  /* 0x0000000506047291 */ /* 0x000fe2000f8e18ff */
[----:B------:R-:W-:-:S04]  /*2760*/  LOP3.LUT R2, R2, UR7, RZ, 0x3c, !PT ;  /* 0x0000000702027c12 */ /* 0x000fc8000f8e3cff */
[----:B-1----:R-:W-:-:S04]  /*2770*/  SHF.L.U32 R3, R2, 0x1f, RZ ;  /* 0x0000001f02037819 */ /* 0x002fc800000006ff */
[----:B------:R-:W1:Y:S02]  /*2780*/  SYNCS.PHASECHK.TRANS64.TRYWAIT P0, [UR4], R3 ;  /* 0x00000003ff0075a7 */ /* 0x000e640008001104 */
[----:B-1----:R-:W-:Y:S05]  /*2790*/  @!P0 BRA `(.L_x_45) ;  /* 0x0000006800c08947 */ /* 0x002fea0003800000 */
.L_x_148:
        /* <DEDUP_REMOVED lines=9> */
.L_x_150:
[----:B------:R-:W-:-:S04]  /*2830*/  UIADD3 UR6, UPT, UPT, UR6, 0x1, URZ ;  /* 0x0000000106067890 */ /* 0x000fc8000fffe0ff */
[----:B------:R-:W-:-:S04]  /*2840*/  UISETP.NE.AND UP0, UPT, UR6, 0x5, UPT ;  /* 0x000000050600788c */ /* 0x000fc8000bf05270 */
[----:B------:R-:W-:Y:S02]  /*2850*/  USEL UR4, URZ, 0x1, UP0 ;  /* 0x00000001ff047887 */ /* 0x000fe40008000000 */
[----:B------:R-:W-:-:S04]  /*2860*/  USEL UR6, UR6, URZ, UP0 ;  /* 0x000000ff06067287 */ /* 0x000fc80008000000 */
[----:B------:R-:W-:Y:S01]  /*2870*/  ULEA UR6, UR6, UR5, 0x3 ;  /* 0x0000000506067291 */ /* 0x000fe2000f8e18ff */
[----:B------:R-:W-:-:S04]  /*2880*/  LOP3.LUT R2, R2, UR4, RZ, 0x3c, !PT ;  /* 0x0000000402027c12 */ /* 0x000fc8000f8e3cff */
[----:B------:R-:W-:Y:S01]  /*2890*/  SHF.L.U32 R2, R2, 0x1f, RZ ;  /* 0x0000001f02027819 */ /* 0x000fe200000006ff */
[----:B-1-3--:R-:W-:-:S07]  /*28a0*/  IMAD.U32 R0, RZ, RZ, UR6 ;  /* 0x00000006ff007e24 */ /* 0x00afce000f8e00ff */
.L_x_47:
[----:B-1----:R1:W2:Y:S02]  /*28b0*/  SYNCS.PHASECHK.TRANS64.TRYWAIT P0, [R0+URZ], R2 ;  /* 0x00000002000075a7 */ /* 0x0022a400080011ff */
[----:B--2---:R-:W-:Y:S05]  /*28c0*/  @!P0 NANOSLEEP.SYNCS 0x989680 ;  /* 0x009896800000895d */ /* 0x004fea0003900000 */
[----:B------:R-:W2:Y:S02]  /*28d0*/  @!P0 SYNCS.PHASECHK.TRANS64 P0, [R0+URZ], R2 ;  /* 0x00000002000085a7 */ /* 0x000ea400080010ff */
[----:B--2---:R-:W-:Y:S05]  /*28e0*/  @P0 EXIT ;  /* 0x000000000000094d */ /* 0x004fea0003800000 */
[----:B------:R-:W-:Y:S05]  /*28f0*/  BRA `(.L_x_47) ;  /* 0xfffffffc00ec7947 */ /* 0x000fea000383ffff */
.L_x_22:
[----:B------:R-:W-:-:S04]  /*2900*/  UISETP.NE.AND UP0, UPT, UR37, URZ, UPT ;  /* 0x000000ff2500728c */ /* 0x000fc8000bf05270 */
[----:B------:R-:W-:-:S09]  /*2910*/  UISETP.NE.OR UP0, UPT, UR5, 0x1, UP0 ;  /* 0x000000010500788c */ /* 0x000fd20008705670 */
[----:B------:R-:W-:Y:S05]  /*2920*/  BRA.U UP0, `(.L_x_48) ;  /* 0x00000005004c7547 */ /* 0x000fea000b800000 */
[----:B------:R-:W-:Y:S01]  /*2930*/  HFMA2 R3, -RZ, RZ, 0, 0 ;  /* 0x00000000ff037431 */ /* 0x000fe200000001ff */
[----:B------:R-:W-:Y:S01]  /*2940*/  ISETP.GE.U32.AND P2, PT, R9, 0x2, PT ;  /* 0x000000020900780c */ /* 0x000fe20003f46070 */
[----:B------:R-:W-:Y:S01]  /*2950*/  IMAD.MOV.U32 R12, RZ, RZ, 0x1 ;  /* 0x00000001ff0c7424 */ /* 0x000fe200078e00ff */
[----:B------:R-:W-:Y:S01]  /*2960*/  CS2R R10, SRZ ;  /* 0x00000000000a7805 */ /* 0x000fe2000001ff00 */
[----:B------:R-:W-:Y:S01]  /*2970*/  IMAD.MOV.U32 R8, RZ, RZ, RZ ;  /* 0x000000ffff087224 */ /* 0x000fe200078e00ff */
[----:B------:R-:W-:Y:S01]  /*2980*/  UMOV UR4, 0x400 ;  /* 0x0000040000047882 */ /* 0x000fe20000000000 */
[----:B------:R-:W-:Y:S01]  /*2990*/  UMOV UR6, URZ ;  /* 0x000000ff00067c82 */ /* 0x000fe20008000000 */
[----:B------:R-:W-:-:S12]  /*29a0*/  ULEA UR37, UR37, UR4, 0x18 ;  /* 0x0000000425257291 */ /* 0x000fd8000f8ec0ff */
.L_x_52:
[----:B------:R-:W-:Y:S02]  /*29b0*/  LEA R0, R3, UR37, 0x3 ;  /* 0x0000002503007c11 */ /* 0x000fe4000f8e18ff */
[----:B------:R-:W-:-:S03]  /*29c0*/  SHF.L.U32 R4, R8, 0x1f, RZ ;  /* 0x0000001f08047819 */ /* 0x000fc600000006ff */
[----:B------:R-:W-:Y:S01]  /*29d0*/  VIADD R5, R0, 0x110 ;  /* 0x0000011000057836 */ /* 0x000fe20000000000 */
[----:B------:R-:W1:Y:S02]  /*29e0*/  SYNCS.PHASECHK.TRANS64.TRYWAIT P0, [R0+URZ+0x100], R4 ;  /* 0x00010004000075a7 */ /* 0x000e6400080011ff */
[----:B-1----:R-:W-:Y:S05]  /*29f0*/  @!P0 BRA `(.L_x_49) ;  /* 0x0000006800588947 */ /* 0x002fea0003800000 */
.L_x_151:
[----:B------:R-:W-:Y:S01]  /*2a00*/  ULEA UR5, UR6, UR37, 0x3 ;  /* 0x0000002506057291 */ /* 0x000fe2000f8e18ff */
[----:B-1----:R-:W-:Y:S01]  /*2a10*/  PRMT R0, RZ, 0x654, R5 ;  /* 0x00000654ff007816 */ /* 0x002fe20000000005 */
[----:B------:R-:W-:Y:S01]  /*2a20*/  @!P2 IMAD.MOV.U32 R4, RZ, RZ, 0x10 ;  /* 0x00000010ff04a424 */ /* 0x000fe200078e00ff */
[----:B------:R-:W-:Y:S01]  /*2a30*/  SHF.L.U32 R5, R12, 0x1f, RZ ;  /* 0x0000001f0c057819 */ /* 0x000fe200000006ff */
[----:B------:R-:W-:Y:S01]  /*2a40*/  UIADD3 UR4, UPT, UPT, UR5, 0xa0, URZ ;  /* 0x000000a005047890 */ /* 0x000fe2000fffe0ff */
[----:B------:R1:W-:Y:S05]  /*2a50*/  SYNCS.ARRIVE.TRANS64.RED.A1T0 RZ, [R0+URZ], RZ ;  /* 0x000000ff00ff79a7 */ /* 0x0003ea00081004ff */
[----:B------:R-:W-:Y:S01]  /*2a60*/  IMAD.U32 R6, RZ, RZ, UR4 ;  /* 0x00000004ff067e24 */ /* 0x000fe2000f8e00ff */
[----:B------:R-:W2:Y:S04]  /*2a70*/  SYNCS.PHASECHK.TRANS64.TRYWAIT P0, [UR5+0xb0], R5 ;  /* 0x0000b005ff0075a7 */ /* 0x000ea80008001105 */
[----:B------:R-:W-:Y:S01]  /*2a80*/  PRMT R6, R9, 0x654, R6 ;  /* 0x0000065409067816 */ /* 0x000fe20000000006 */
[----:B-12---:R-:W-:Y:S06]  /*2a90*/  @!P0 BRA `(.L_x_50) ;  /* 0x0000006800448947 */ /* 0x006fec0003800000 */
.L_x_153:
[----:B------:R-:W-:Y:S01]  /*2aa0*/  ULEA UR4, UR6, UR37, 0x4 ;  /* 0x0000002506047291 */ /* 0x000fe2000f8e20ff */
[----:B------:R-:W-:Y:S01]  /*2ab0*/  SEL R2, R6, R2, !P2 ;  /* 0x0000000206027207 */ /* 0x000fe20005000000 */
[----:B------:R-:W-:Y:S01]  /*2ac0*/  UIADD3 UR5, UPT, UPT, UR5, 0xa0, URZ ;  /* 0x000000a005057890 */ /* 0x000fe2000fffe0ff */
[----:B-1----:R-:W-:Y:S01]  /*2ad0*/  LEA R0, R11, UR37, 0x3 ;  /* 0x000000250b007c11 */ /* 0x002fe2000f8e18ff */
[----:B------:R-:W-:Y:S01]  /*2ae0*/  UIADD3 UR4, UPT, UPT, UR4, 0x130, URZ ;  /* 0x0000013004047890 */ /* 0x000fe2000fffe0ff */
[----:B------:R1:W-:Y:S01]  /*2af0*/  @!P2 SYNCS.ARRIVE.TRANS64.RED RZ, [R2+URZ], R4 ;  /* 0x0000000402ffa9a7 */ /* 0x0003e200080004ff */
[----:B------:R-:W-:Y:S01]  /*2b00*/  UIADD3 UR6, UPT, UPT, UR6, 0x1, URZ ;  /* 0x0000000106067890 */ /* 0x000fe2000fffe0ff */
[----:B------:R-:W-:-:S03]  /*2b10*/  VIADD R3, R3, 0x1 ;  /* 0x0000000103037836 */ /* 0x000fc60000000000 */
[----:B------:R-:W-:Y:S02]  /*2b20*/  UISETP.NE.AND UP0, UPT, UR6, 0x2, UPT ;  /* 0x000000020600788c */ /* 0x000fe4000bf05270 */
[----:B------:R-:W-:Y:S01]  /*2b30*/  ISETP.NE.AND P0, PT, R3, 0x2, PT ;  /* 0x000000020300780c */ /* 0x000fe20003f05270 */
[----:B------:R-:W-:Y:S06]  /*2b40*/  UGETNEXTWORKID.BROADCAST [UR4], [UR5] ;  /* 0x00000000040073ca */ /* 0x000fec0008000100 */
[----:B------:R-:W-:Y:S02]  /*2b50*/  USEL UR4, URZ, 0x1, UP0 ;  /* 0x00000001ff047887 */ /* 0x000fe40008000000 */
[----:B------:R-:W-:-:S04]  /*2b60*/  USEL UR6, UR6, URZ, UP0 ;  /* 0x000000ff06067287 */ /* 0x000fc80008000000 */
[----:B------:R-:W-:Y:S02]  /*2b70*/  LOP3.LUT R12, R12, UR4, RZ, 0x3c, !PT ;  /* 0x000000040c0c7c12 */ /* 0x000fe4000f8e3cff */
[----:B-1----:R-:W-:-:S04]  /*2b80*/  SHF.L.U32 R4, R10, 0x1f, RZ ;  /* 0x0000001f0a047819 */ /* 0x002fc800000006ff */
[----:B------:R-:W1:Y:S02]  /*2b90*/  SYNCS.PHASECHK.TRANS64.TRYWAIT P1, [R0+URZ+0xa0], R4 ;  /* 0x0000a004000075a7 */ /* 0x000e6400080211ff */
[----:B-1----:R-:W-:Y:S05]  /*2ba0*/  @!P1 BRA `(.L_x_51) ;  /* 0x0000006800189947 */ /* 0x002fea0003800000 */
.L_x_154:
[----:B-1----:R-:W-:Y:S01]  /*2bb0*/  LEA R4, R11, UR37, 0x4 ;  /* 0x000000250b047c11 */ /* 0x002fe2000f8e20ff */
[----:B------:R-:W-:Y:S01]  /*2bc0*/  VIADD R0, R0, 0xb0 ;  /* 0x000000b000007836 */ /* 0x000fe20000000000 */
[----:B------:R-:W-:Y:S01]  /*2bd0*/  SEL R3, R3, RZ, P0 ;  /* 0x000000ff03037207 */ /* 0x000fe20000000000 */
[----:B------:R-:W-:-:S03]  /*2be0*/  VIADD R11, R11, 0x1 ;  /* 0x000000010b0b7836 */ /* 0x000fc60000000000 */
[----:B------:R-:W1:Y:S01]  /*2bf0*/  LDS.128 R4, [R4+0x130] ;  /* 0x0001300004047984 */ /* 0x000e620000000c00 */
[----:B------:R-:W-:Y:S02]  /*2c00*/  PRMT R0, RZ, 0x654, R0 ;  /* 0x00000654ff007816 */ /* 0x000fe40000000000 */
[C---:B------:R-:W-:Y:S01]  /*2c10*/  ISETP.NE.AND P1, PT, R11.reuse, 0x2, PT ;  /* 0x000000020b00780c */ /* 0x040fe20003f25270 */
[----:B------:R-:W-:Y:S01]  /*2c20*/  @!PT LDS RZ, [RZ] ;  /* 0x00000000fffff984 */ /* 0x000fe20000000800 */
[----:B------:R-:W-:Y:S01]  /*2c30*/  @!PT LDS RZ, [RZ] ;  /* 0x00000000fffff984 */ /* 0x000fe20000000800 */
[----:B------:R-:W-:Y:S01]  /*2c40*/  @!PT LDS RZ, [RZ] ;  /* 0x00000000fffff984 */ /* 0x000fe20000000800 */
[----:B------:R-:W-:Y:S01]  /*2c50*/  @!PT LDS RZ, [RZ] ;  /* 0x00000000fffff984 */ /* 0x000fe20000000800 */
[----:B------:R2:W-:Y:S06]  /*2c60*/  MEMBAR.ALL.CTA ;  /* 0x0000000000007992 */ /* 0x0005ec0000008000 */
[----:B--2---:R-:W2:Y:S01]  /*2c70*/  FENCE.VIEW.ASYNC.S ;  /* 0x00000000000073c6 */ /* 0x004ea20000000000 */
[----:B------:R-:W-:Y:S01]  /*2c80*/  SEL R11, R11, RZ, P1 ;  /* 0x000000ff0b0b7207 */ /* 0x000fe20000800000 */
[----:B--2---:R2:W-:Y:S01]  /*2c90*/  SYNCS.ARRIVE.TRANS64.RED.A1T0 RZ, [R0+URZ], RZ ;  /* 0x000000ff00ff79a7 */ /* 0x0045e200081004ff */
[----:B-1----:R-:W-:-:S02]  /*2ca0*/  LOP3.LUT P3, RZ, R6, 0x1, RZ, 0xc0, !PT ;  /* 0x0000000106ff7812 */ /* 0x002fc4000786c0ff */
[----:B------:R-:W-:-:S04]  /*2cb0*/  SEL R4, RZ, 0x1, P1 ;  /* 0x00000001ff047807 */ /* 0x000fc80000800000 */
[----:B------:R-:W-:Y:S02]  /*2cc0*/  LOP3.LUT R10, R10, R4, RZ, 0x3c, !PT ;  /* 0x000000040a0a7212 */ /* 0x000fe400078e3cff */
[----:B--2---:R-:W-:-:S04]  /*2cd0*/  SEL R0, RZ, 0x1, P0 ;  /* 0x00000001ff007807 */ /* 0x004fc80000000000 */
[----:B------:R-:W-:Y:S01]  /*2ce0*/  LOP3.LUT R8, R8, R0, RZ, 0x3c, !PT ;  /* 0x0000000008087212 */ /* 0x000fe200078e3cff */
[----:B------:R-:W-:Y:S06]  /*2cf0*/  @P3 BRA `(.L_x_52) ;  /* 0xfffffffc002c3947 */ /* 0x000fec000383ffff */
[----:B------:R-:W-:Y:S01]  /*2d00*/  ULEA UR5, UR6, UR37, 0x3 ;  /* 0x0000002506057291 */ /* 0x000fe2000f8e18ff */
[----:B------:R-:W-:-:S08]  /*2d10*/  SHF.L.U32 R2, R12, 0x1f, RZ ;  /* 0x0000001f0c027819 */ /* 0x000fd000000006ff */
[----:B------:R-:W1:Y:S02]  /*2d20*/  SYNCS.PHASECHK.TRANS64 P0, [UR5+0xb0], R2 ;  /* 0x0000b002ff0075a7 */ /* 0x000e640008001005 */
[----:B-1----:R-:W-:Y:S05]  /*2d30*/  @P0 BRA `(.L_x_53) ;  /* 0x0000000000080947 */ /* 0x002fea0003800000 */
[----:B------:R-:W1:Y:S02]  /*2d40*/  SYNCS.PHASECHK.TRANS64.TRYWAIT P0, [UR5+0xb0], R2 ;  /* 0x0000b002ff0075a7 */ /* 0x000e640008001105 */
[----:B-1----:R-:W-:Y:S05]  /*2d50*/  @!P0 BRA `(.L_x_54) ;  /* 0x0000006400c08947 */ /* 0x002fea0003800000 */
.L_x_53:
[----:B------:R-:W-:-:S04]  /*2d60*/  UIADD3 UR4, UPT, UPT, UR6, 0x1, URZ ;  /* 0x0000000106047890 */ /* 0x000fc8000fffe0ff */
[----:B------:R-:W-:-:S04]  /*2d70*/  UISETP.NE.AND UP0, UPT, UR4, 0x2, UPT ;  /* 0x000000020400788c */ /* 0x000fc8000bf05270 */
[----:B------:R-:W-:Y:S02]  /*2d80*/  USEL UR7, URZ, 0x1, UP0 ;  /* 0x00000001ff077887 */ /* 0x000fe40008000000 */
[----:B------:R-:W-:-:S04]  /*2d90*/  USEL UR4, UR4, URZ, UP0 ;  /* 0x000000ff04047287 */ /* 0x000fc80008000000 */
[----:B------:R-:W-:Y:S01]  /*2da0*/  ULEA UR4, UR4, UR37, 0x3 ;  /* 0x0000002504047291 */ /* 0x000fe2000f8e18ff */
[----:B-1----:R-:W-:-:S04]  /*2db0*/  LOP3.LUT R2, R12, UR7, RZ, 0x3c, !PT ;  /* 0x000000070c027c12 */ /* 0x002fc8000f8e3cff */
[----:B------:R-:W-:-:S04]  /*2dc0*/  SHF.L.U32 R0, R2, 0x1f, RZ ;  /* 0x0000001f02007819 */ /* 0x000fc800000006ff */
[----:B------:R-:W1:Y:S02]  /*2dd0*/  SYNCS.PHASECHK.TRANS64 P0, [UR4+0xb0], R0 ;  /* 0x0000b000ff0075a7 */ /* 0x000e640008001004 */
[----:B-1----:R-:W-:Y:S05]  /*2de0*/  @P0 EXIT ;  /* 0x000000000000094d */ /* 0x002fea0003800000 */
[----:B------:R-:W-:Y:S02]  /*2df0*/  SHF.L.U32 R2, R2, 0x1f, RZ ;  /* 0x0000001f02027819 */ /* 0x000fe400000006ff */
[----:B------:R-:W-:-:S07]  /*2e00*/  MOV R0, UR4 ;  /* 0x0000000400007c02 */ /* 0x000fce0008000f00 */
.L_x_55:
[----:B-1----:R1:W2:Y:S02]  /*2e10*/  SYNCS.PHASECHK.TRANS64.TRYWAIT P0, [R0+URZ+0xb0], R2 ;  /* 0x0000b002000075a7 */ /* 0x0022a400080011ff */
[----:B--2---:R-:W-:Y:S05]  /*2e20*/  @!P0 NANOSLEEP.SYNCS 0x989680 ;  /* 0x009896800000895d */ /* 0x004fea0003900000 */
[----:B------:R-:W2:Y:S02]  /*2e30*/  @!P0 SYNCS.PHASECHK.TRANS64 P0, [R0+URZ+0xb0], R2 ;  /* 0x0000b002000085a7 */ /* 0x000ea400080010ff */
[----:B--2---:R-:W-:Y:S05]  /*2e40*/  @P0 EXIT ;  /* 0x000000000000094d */ /* 0x004fea0003800000 */
[----:B------:R-:W-:Y:S05]  /*2e50*/  BRA `(.L_x_55) ;  /* 0xfffffffc00ec7947 */ /* 0x000fea000383ffff */
.L_x_48:
[----:B------:R-:W-:Y:S05]  /*2e60*/  BRA.U UP3, `(.L_x_56) ;  /* 0x0000000d03bc7547 */ /* 0x000fea000b800000 */
[----:B------:R-:W-:Y:S01]  /*2e70*/  UMOV UR4, 0x40 ;  /* 0x0000004000047882 */ /* 0x000fe20000000000 */
[----:B------:R-:W-:Y:S01]  /*2e80*/  NOP ;  /* 0x0000000000007918 */ /* 0x000fe20000000000 */
[----:B------:R-:W-:Y:S01]  /*2e90*/  ULEA UR4, UR37, UR4, 0x18 ;  /* 0x0000000425047291 */ /* 0x000fe2000f8ec0ff */
[----:B------:R-:W-:Y:S02]  /*2ea0*/  UMOV UR5, 0x400 ;  /* 0x0000040000057882 */ /* 0x000fe40000000000 */
[----:B------:R-:W-:-:S06]  /*2eb0*/  ULEA UR37, UR37, UR5, 0x18 ;  /* 0x0000000525257291 */ /* 0x000fcc000f8ec0ff */
[----:B------:R-:W1:Y:S02]  /*2ec0*/  LDS.U8 R2, [UR4+0x1c] ;  /* 0x00001c04ff027984 */ /* 0x000e640008000000 */
[----:B-1----:R-:W-:-:S13]  /*2ed0*/  ISETP.NE.AND P0, PT, R2, RZ, PT ;  /* 0x000000ff0200720c */ /* 0x002fda0003f05270 */
[----:B------:R-:W-:Y:S05]  /*2ee0*/  @P0 BRA `(.L_x_57) ;  /* 0x0000000000580947 */ /* 0x000fea0003800000 */
[----:B------:R-:W-:-:S13]  /*2ef0*/  ELECT P0, URZ, PT ;  /* 0x0000000000ff782f */ /* 0x000fda0003800000 */
[----:B------:R-:W-:Y:S05]  /*2f00*/  @!P0 BRA `(.L_x_58) ;  /* 0x0000000000608947 */ /* 0x000fea0003800000 */
[----:B------:R-:W-:Y:S01]  /*2f10*/  UMOV UR5, 0x10 ;  /* 0x0000001000057882 */ /* 0x000fe20000000000 */
[----:B------:R-:W-:Y:S01]  /*2f20*/  HFMA2 R2, -RZ, RZ, 0, 5.9604644775390625e-08 ;  /* 0x00000001ff027431 */ /* 0x000fe200000001ff */
[----:B------:R-:W-:-:S03]  /*2f30*/  MOV R3, 0xffff ;  /* 0x0000ffff00037802 */ /* 0x000fc60000000f00 */
[----:B------:R-:W-:Y:S04]  /*2f40*/  DEPBAR.LE SB1, 0x36 ;  /* 0x00009d800000791a */ /* 0x000fe80000000000 */
[----:B------:R-:W1:Y:S02]  /*2f50*/  UTCATOMSWS.FIND_AND_SET.ALIGN UP0, UR5, UR5 ;  /* 0x00000005000575e3 */ /* 0x000e640008000800 */
[----:B-1----:R-:W-:Y:S01]  /*2f60*/  MOV R4, UR5 ;  /* 0x0000000500047c02 */ /* 0x002fe20008000f00 */
[----:B------:R-:W-:Y:S06]  /*2f70*/  BRA.U UP0, `(.L_x_59) ;  /* 0x0000000100187547 */ /* 0x000fec000b800000 */
.L_x_60:
[----:B------:R-:W-:Y:S05]  /*2f80*/  NANOSLEEP 0x64 ;  /* 0x000000640000795d */ /* 0x000fea0003800000 */
[----:B------:R-:W-:-:S05]  /*2f90*/  UMOV UR5, 0x10 ;  /* 0x0000001000057882 */ /* 0x000fca0000000000 */
[----:B------:R-:W-:Y:S04]  /*2fa0*/  DEPBAR.LE SB1, 0x36 ;  /* 0x00009d800000791a */ /* 0x000fe80000000000 */
[----:B------:R-:W1:Y:S02]  /*2fb0*/  UTCATOMSWS.FIND_AND_SET.ALIGN UP0, UR5, UR5 ;  /* 0x00000005000575e3 */ /* 0x000e640008000800 */
[----:B-1----:R-:W-:Y:S01]  /*2fc0*/  MOV R4, UR5 ;  /* 0x0000000500047c02 */ /* 0x002fe20008000f00 */
[----:B------:R-:W-:Y:S05]  /*2fd0*/  BRA.U !UP0, `(.L_x_60) ;  /* 0xfffffffd08e87547 */ /* 0x000fea000b83ffff */
.L_x_59:
[-C--:B------:R-:W-:Y:S02]  /*2fe0*/  SHF.L.U32 R3, R3, R4.reuse, RZ ;  /* 0x0000000403037219 */ /* 0x080fe400000006ff */
[----:B------:R-:W-:Y:S01]  /*2ff0*/  SHF.L.U32 R2, R2, R4, RZ ;  /* 0x0000000402027219 */ /* 0x000fe200000006ff */
[----:B------:R-:W-:Y:S02]  /*3000*/  IMAD.SHL.U32 R4, R4, 0x20, RZ ;  /* 0x0000002004047824 */ /* 0x000fe400078e00ff */
[----:B------:R1:W-:Y:S04]  /*3010*/  ATOMS.OR RZ, [UR4+0x14], R3 ;  /* 0x00001403ffff798c */ /* 0x0003e8000b000004 */
[----:B------:R1:W-:Y:S04]  /*3020*/  ATOMS.OR RZ, [UR4+0x18], R2 ;  /* 0x00001802ffff798c */ /* 0x0003e8000b000004 */
[----:B------:R1:W-:Y:S01]  /*3030*/  STS [UR37+0x150], R4 ;  /* 0x00015004ff007988 */ /* 0x0003e20008000825 */
[----:B------:R-:W-:Y:S05]  /*3040*/  BRA `(.L_x_58) ;  /* 0x0000000000107947 */ /* 0x000fea0003800000 */
.L_x_57:
[----:B------:R-:W-:-:S05]  /*3050*/  MOV R2, 0xffffffff ;  /* 0xffffffff00027802 */ /* 0x000fca0000000f00 */
[----:B------:R1:W-:Y:S02]  /*3060*/  STS [UR37+0x150], R2 ;  /* 0x00015002ff007988 */ /* 0x0003e40008000825 */
[----:B-1----:R-:W-:Y:S02]  /*3070*/  MOV R2, 0x3090 ;  /* 0x0000309000027802 */ /* 0x002fe40000000f00 */
[----:B-----5:R-:W-:Y:S05]  /*3080*/  CALL.REL.NOINC `($__internal_1_$__cuda_sm10x_tcgen05_guardrail_trap_phase_invalid_during_alloc) ;  /* 0x0000006c000c7944 */ /* 0x020fea0003c00000 */
.L_x_58:
[----:B------:R-:W-:Y:S05]  /*3090*/  WARPSYNC.ALL ;  /* 0x0000000000007948 */ /* 0x000fea0003800000 */
[----:B------:R-:W2:Y:S01]  /*30a0*/  S2UR UR5, SR_CgaCtaId ;  /* 0x00000000000579c3 */ /* 0x000ea20000008800 */
[----:B------:R-:W-:Y:S01]  /*30b0*/  UMOV UR4, 0x400 ;  /* 0x0000040000047882 */ /* 0x000fe20000000000 */
[----:B------:R-:W-:-:S06]  /*30c0*/  NOP ;  /* 0x0000000000007918 */ /* 0x000fcc0000000000 */
[----:B------:R-:W-:Y:S06]  /*30d0*/  BAR.ARV 0x6, 0xa0 ;  /* 0x0182800000007b1d */ /* 0x000fec0000002000 */
[----:B------:R-:W3:Y:S01]  /*30e0*/  LDCU UR7, c[0x0][0x38c] ;  /* 0x00007180ff0777ac */ /* 0x000ee20008000800 */
[----:B------:R-:W-:Y:S01]  /*30f0*/  LOP3.LUT R0, R0, 0xffff, RZ, 0xc0, !PT ;  /* 0x0000ffff00007812 */ /* 0x000fe200078ec0ff */
[----:B------:R-:W-:Y:S01]  /*3100*/  IMAD.MOV.U32 R11, RZ, RZ, 0x1 ;  /* 0x00000001ff0b7424 */ /* 0x000fe200078e00ff */
[----:B------:R-:W-:Y:S01]  /*3110*/  CS2R R8, SRZ ;  /* 0x0000000000087805 */ /* 0x000fe2000001ff00 */
[----:B------:R-:W4:Y:S01]  /*3120*/  LDCU UR6, c[0x0][0x38c] ;  /* 0x00007180ff0677ac */ /* 0x000f220008000800 */
[----:B------:R-:W-:Y:S01]  /*3130*/  R2UR UR9, R0 ;  /* 0x00000000000972ca */ /* 0x000fe200000e0000 */
[----:B------:R-:W-:Y:S01]  /*3140*/  IMAD.MOV.U32 R10, RZ, RZ, RZ ;  /* 0x000000ffff0a7224 */ /* 0x000fe200078e00ff */
[----:B------:R-:W-:Y:S01]  /*3150*/  UMOV UR16, URZ ;  /* 0x000000ff00107c82 */ /* 0x000fe20008000000 */
[----:B------:R-:W-:Y:S01]  /*3160*/  UMOV UR15, URZ ;  /* 0x000000ff000f7c82 */ /* 0x000fe20008000000 */
[----:B--2---:R-:W-:Y:S01]  /*3170*/  ULEA UR5, UR5, UR4, 0x18 ;  /* 0x0000000405057291 */ /* 0x004fe2000f8ec0ff */
[----:B------:R-:W-:Y:S01]  /*3180*/  UMOV UR24, 0x0 ;  /* 0x0000000000187882 */ /* 0x000fe20000000000 */
[----:B------:R-:W-:-:S02]  /*3190*/  UMOV UR25, 0x8208010 ;  /* 0x0820801000197882 */ /* 0x000fc40000000000 */
[----:B------:R-:W-:Y:S02]  /*31a0*/  UIADD3 UR11, UPT, UPT, UR5, 0x8400, URZ ;  /* 0x00008400050b7890 */ /* 0x000fe4000fffe0ff */
[----:B------:R-:W-:Y:S02]  /*31b0*/  UIADD3 UR12, UPT, UPT, UR5, 0x1c400, URZ ;  /* 0x0001c400050c7890 */ /* 0x000fe4000fffe0ff */
[----:B---3--:R-:W-:Y:S01]  /*31c0*/  UIADD3 UR7, UPT, UPT, UR7, 0x3f, URZ ;  /* 0x0000003f07077890 */ /* 0x008fe2000fffe0ff */
[----:B-1----:R-:W1:Y:S01]  /*31d0*/  LDS R2, [UR5+0x150] ;  /* 0x00015005ff027984 */ /* 0x002e620008000800 */
[----:B------:R-:W-:Y:S02]  /*31e0*/  USHF.R.U32.HI UR11, URZ, 0x4, UR11 ;  /* 0x00000004ff0b7899 */ /* 0x000fe4000801160b */
[----:B------:R-:W-:Y:S02]  /*31f0*/  USHF.R.S32.HI UR4, URZ, 0x1f, UR7 ;  /* 0x0000001fff047899 */ /* 0x000fe40008011407 */
[----:B------:R-:W-:-:S02]  /*3200*/  USHF.R.U32.HI UR12, URZ, 0x4, UR12 ;  /* 0x00000004ff0c7899 */ /* 0x000fc4000801160c */
[----:B------:R-:W-:Y:S02]  /*3210*/  ULEA.HI UR4, UR4, UR7, URZ, 0x6 ;  /* 0x0000000704047291 */ /* 0x000fe4000f8f30ff */
[----:B------:R-:W-:Y:S02]  /*3220*/  ULOP3.LUT UR11, UR11, 0x3fff, URZ, 0xc0, !UPT ;  /* 0x00003fff0b0b7892 */ /* 0x000fe4000f8ec0ff */
[----:B------:R-:W-:Y:S02]  /*3230*/  USHF.R.S32.HI UR4, URZ, 0x6, UR4 ;  /* 0x00000006ff047899 */ /* 0x000fe40008011404 */
[----:B------:R-:W-:Y:S02]  /*3240*/  ULOP3.LUT UR12, UR12, 0x3fff, URZ, 0xc0, !UPT ;  /* 0x00003fff0c0c7892 */ /* 0x000fe4000f8ec0ff */
[----:B------:R-:W-:Y:S01]  /*3250*/  UISETP.LT.AND UP0, UPT, UR4, 0x1, UPT ;  /* 0x000000010400788c */ /* 0x000fe2000bf01270 */
[----:B------:R-:W-:Y:S01]  /*3260*/  UMOV UR22, 0x0 ;  /* 0x0000000000167882 */ /* 0x000fe20000000000 */
[----:B------:R-:W-:-:S02]  /*3270*/  UMOV UR23, 0x8208010 ;  /* 0x0820801000177882 */ /* 0x000fc40000000000 */
[----:B------:R-:W-:Y:S02]  /*3280*/  USEL UR10, UR4, 0x1, !UP0 ;  /* 0x00000001040a7887 */ /* 0x000fe4000c000000 */
[----:B------:R-:W-:Y:S02]  /*3290*/  ULOP3.LUT UR11, UR11, 0x2000000, URZ, 0xfc, !UPT ;  /* 0x020000000b0b7892 */ /* 0x000fe4000f8efcff */
[----:B------:R-:W-:Y:S02]  /*32a0*/  ULOP3.LUT UR12, UR12, 0x10000, URZ, 0xfc, !UPT ;  /* 0x000100000c0c7892 */ /* 0x000fe4000f8efcff */
[----:B------:R-:W-:Y:S02]  /*32b0*/  UIADD3 UR10, UPT, UPT, -UR10, URZ, URZ ;  /* 0x000000ff0a0a7290 */ /* 0x000fe4000fffe1ff */
[----:B----4-:R-:W-:Y:S01]  /*32c0*/  UISETP.GE.AND UP3, UPT, UR6, 0x1, UPT ;  /* 0x000000010600788c */ /* 0x010fe2000bf66270 */
[----:B------:R-:W-:Y:S01]  /*32d0*/  UMOV UR20, 0x0 ;  /* 0x0000000000147882 */ /* 0x000fe20000000000 */
[----:B------:R-:W-:Y:S01]  /*32e0*/  UMOV UR21, 0x8208010 ;  /* 0x0820801000157882 */ /* 0x000fe20000000000 */
[----:B------:R-:W-:Y:S01]  /*32f0*/  UMOV UR18, 0x0 ;  /* 0x0000000000127882 */ /* 0x000fe20000000000 */
[----:B------:R-:W-:Y:S01]  /*3300*/  UMOV UR19, 0x8208010 ;  /* 0x0820801000137882 */ /* 0x000fe20000000000 */
[----:B-1----:R-:W-:-:S15]  /*3310*/  R2UR UR17, R2 ;  /* 0x00000000021172ca */ /* 0x002fde00000e0000 */
.L_x_67:
[----:B------:R-:W-:Y:S02]  /*3320*/  LEA R0, R10, UR5, 0x3 ;  /* 0x000000050a007c11 */ /* 0x000fe4000f8e18ff */
[----:B------:R-:W-:Y:S02]  /*3330*/  SHF.L.U32 R2, R9, 0x1f, RZ ;  /* 0x0000001f09027819 */ /* 0x000fe400000006ff */
[----:B------:R-:W-:Y:S01]  /*3340*/  PLOP3.LUT P0, PT, PT, PT, UP3, 0x80, 0x8 ;  /* 0x000000000008781c */ /* 0x000fe20003f0f038 */
[----:B------:R-:W-:Y:S01]  /*3350*/  VIADD R3, R0, 0xb0 ;  /* 0x000000b000037836 */ /* 0x000fe20000000000 */
[----:B-1----:R-:W1:Y:S02]  /*3360*/  SYNCS.PHASECHK.TRANS64.TRYWAIT P1, [R0+URZ+0xa0], R2 ;  /* 0x0000a002000075a7 */ /* 0x002e6400080211ff */
[----:B-1-3--:R-:W-:Y:S09]  /*3370*/  @!P1 BRA `(.L_x_61) ;  /* 0x0000006000509947 */ /* 0x00aff20003800000 */
.L_x_156:
[----:B------:R-:W-:Y:S01]  /*3380*/  LEA R4, R10, UR5, 0x4 ;  /* 0x000000050a047c11 */ /* 0x000fe2000f8e20ff */
[----:B------:R-:W-:Y:S01]  /*3390*/  @UP3 ULEA UR6, UR15, UR5, 0x3 ;  /* 0x000000050f063291 */ /* 0x000fe2000f8e18ff */
[----:B------:R-:W-:Y:S01]  /*33a0*/  PLOP3.LUT P2, PT, PT, PT, PT, 0x80, 0x8 ;  /* 0x000000000008781c */ /* 0x000fe20003f4f070 */
[----:B------:R-:W-:Y:S01]  /*33b0*/  ULEA UR7, UR16, UR5, 0x3 ;  /* 0x0000000510077291 */ /* 0x000fe2000f8e18ff */
[----:B------:R-:W-:Y:S01]  /*33c0*/  PRMT R3, RZ, 0x654, R3 ;  /* 0x00000654ff037816 */ /* 0x000fe20000000003 */
[----:B------:R-:W-:Y:S01]  /*33d0*/  ULEA UR8, UR16, UR17, 0x7 ;  /* 0x0000001110087291 */ /* 0x000fe2000f8e38ff */
[----:B------:R-:W2:Y:S01]  /*33e0*/  LDS.128 R4, [R4+0x130] ;  /* 0x0001300004047984 */ /* 0x000ea20000000c00 */
[----:B-1----:R-:W-:Y:S02]  /*33f0*/  @P0 SHF.L.U32 R2, R8, 0x1f, RZ ;  /* 0x0000001f08020819 */ /* 0x002fe400000006ff */
[----:B------:R-:W-:Y:S01]  /*3400*/  SHF.L.U32 R0, R11, 0x1f, RZ ;  /* 0x0000001f0b007819 */ /* 0x000fe200000006ff */
[----:B------:R-:W-:Y:S01]  /*3410*/  @!PT LDS RZ, [RZ] ;  /* 0x00000000fffff984 */ /* 0x000fe20000000800 */
[----:B------:R-:W-:Y:S01]  /*3420*/  @!PT LDS RZ, [RZ] ;  /* 0x00000000fffff984 */ /* 0x000fe20000000800 */
[----:B------:R-:W-:Y:S01]  /*3430*/  @!PT LDS RZ, [RZ] ;  /* 0x00000000fffff984 */ /* 0x000fe20000000800 */
[----:B------:R-:W-:Y:S01]  /*3440*/  @!PT LDS RZ, [RZ] ;  /* 0x00000000fffff984 */ /* 0x000fe20000000800 */
[----:B------:R1:W-:Y:S06]  /*3450*/  MEMBAR.ALL.CTA ;  /* 0x0000000000007992 */ /* 0x0003ec0000008000 */
[----:B-1----:R-:W1:Y:S02]  /*3460*/  FENCE.VIEW.ASYNC.S ;  /* 0x00000000000073c6 */ /* 0x002e640000000000 */
[----:B-1----:R1:W-:Y:S01]  /*3470*/  SYNCS.ARRIVE.TRANS64.RED.A1T0 RZ, [R3+URZ], RZ ;  /* 0x000000ff03ff79a7 */ /* 0x0023e200081004ff */
[----:B------:R1:W3:Y:S01]  /*3480*/  @P0 SYNCS.PHASECHK.TRANS64.TRYWAIT P2, [UR6], R2 ;  /* 0x00000002ff0005a7 */ /* 0x0002e20008041106 */
[----:B--2---:R-:W-:Y:S01]  /*3490*/  LOP3.LUT P1, RZ, R6, 0x1, RZ, 0xc0, !PT ;  /* 0x0000000106ff7812 */ /* 0x004fe2000782c0ff */
[----:B------:R-:W2:Y:S02]  /*34a0*/  SYNCS.PHASECHK.TRANS64.TRYWAIT P0, [UR7+0xe0], R0 ;  /* 0x0000e000ff0075a7 */ /* 0x000ea40008001107 */
[----:B-123--:R-:W-:Y:S10]  /*34b0*/  @!P0 BRA `(.L_x_62) ;  /* 0x0000006000148947 */ /* 0x00eff40003800000 */
.L_x_158:
[----:B------:R-:W-:Y:S01]  /*34c0*/  IADD3 R10, PT, PT, R10, 0x1, RZ ;  /* 0x000000010a0a7810 */ /* 0x000fe20007ffe0ff */
[----:B------:R-:W-:Y:S06]  /*34d0*/  BRA.U !UP3, `(.L_x_63) ;  /* 0x000000010bc07547 */ /* 0x000fec000b800000 */
[----:B------:R-:W-:Y:S01]  /*34e0*/  UPLOP3.LUT UP4, UPT, UPT, UPT, UPT, 0x40, 0x4 ;  /* 0x000000000004789c */ /* 0x000fe20003f8e870 */
[----:B------:R-:W-:Y:S01]  /*34f0*/  UMOV UR14, UR10 ;  /* 0x0000000a000e7c82 */ /* 0x000fe20008000000 */
[----:B------:R-:W-:Y:S01]  /*3500*/  UMOV UR13, UR4 ;  /* 0x00000004000d7c82 */ /* 0x000fe20008000000 */
[----:B------:R-:W-:-:S08]  /*3510*/  UMOV UR42, UR15 ;  /* 0x0000000f002a7c82 */ /* 0x000fd00008000000 */
.L_x_66:
[----:B------:R-:W-:Y:S02]  /*3520*/  UIADD3 UR14, UPT, UPT, UR14, 0x1, URZ ;  /* 0x000000010e0e7890 */ /* 0x000fe4000fffe0ff */
[----:B--2---:R-:W-:Y:S02]  /*3530*/  ULEA UR6, UR42, UR5, 0x3 ;  /* 0x000000052a067291 */ /* 0x004fe4000f8e18ff */
[----:B------:R-:W-:Y:S01]  /*3540*/  UISETP.NE.AND UP0, UPT, UR14, URZ, UPT ;  /* 0x000000ff0e00728c */ /* 0x000fe2000bf05270 */
[----:B---3--:R-:W-:Y:S10]  /*3550*/  @P2 BRA `(.L_x_64) ;  /* 0x00000000000c2947 */ /* 0x008ff40003800000 */
[----:B-1----:R-:W-:Y:S04]  /*3560*/  SHF.L.U32 R2, R8, 0x1f, RZ ;  /* 0x0000001f08027819 */ /* 0x002fe800000006ff */
[----:B------:R-:W1:Y:S02]  /*3570*/  SYNCS.PHASECHK.TRANS64.TRYWAIT P0, [UR6], R2 ;  /* 0x00000002ff0075a7 */ /* 0x000e640008001106 */
[----:B-1----:R-:W-:Y:S05]  /*3580*/  @!P0 BRA `(.L_x_65) ;  /* 0x0000005c00f88947 */ /* 0x002fea0003800000 */
.L_x_64:
[----:B------:R-:W-:Y:S01]  /*3590*/  UISETP.NE.AND UP1, UPT, UR13, 0x1, UPT ;  /* 0x000000010d00788c */ /* 0x000fe2000bf25270 */
[----:B------:R-:W-:Y:S01]  /*35a0*/  PLOP3.LUT P2, PT, PT, PT, PT, 0x80, 0x8 ;  /* 0x000000000008781c */ /* 0x000fe20003f4f070 */
[----:B------:R-:W-:Y:S02]  /*35b0*/  UIADD3 UR15, UPT, UPT, UR42, 0x1, URZ ;  /* 0x000000012a0f7890 */ /* 0x000fe4000fffe0ff */
[----:B------:R-:W-:Y:S02]  /*35c0*/  ULEA UR28, UR42, UR12, 0xa ;  /* 0x0000000c2a1c7291 */ /* 0x000fe4000f8e50ff */
[----:B------:R-:W-:Y:S01]  /*35d0*/  UISETP.NE.AND UP2, UPT, UR15, 0x5, UPT ;  /* 0x000000050f00788c */ /* 0x000fe2000bf45270 */
[----:B------:R-:W-:Y:S01]  /*35e0*/  PLOP3.LUT P0, PT, PT, PT, UP1, 0x80, 0x8 ;  /* 0x000000000008781c */ /* 0x000fe20003f0f018 */
[----:B------:R-:W-:Y:S02]  /*35f0*/  UIADD3 UR40, UPT, UPT, UR28, 0x2, URZ ;  /* 0x000000021c287890 */ /* 0x000fe4000fffe0ff */
[----:B------:R-:W-:Y:S02]  /*3600*/  USEL UR27, URZ, 0x1, UP2 ;  /* 0x00000001ff1b7887 */ /* 0x000fe40009000000 */
[----:B------:R-:W-:Y:S02]  /*3610*/  USEL UR15, UR15, URZ, UP2 ;  /* 0x000000ff0f0f7287 */ /* 0x000fe40009000000 */
[----:B------:R-:W-:Y:S02]  /*3620*/  UIADD3 UR36, UPT, UPT, UR28, 0x4, URZ ;  /* 0x000000041c247890 */ /* 0x000fe4000fffe0ff */
[----:B------:R-:W-:Y:S01]  /*3630*/  @UP1 ULEA UR26, UR15, UR5, 0x3 ;  /* 0x000000050f1a1291 */ /* 0x000fe2000f8e18ff */
[----:B------:R-:W-:Y:S01]  /*3640*/  LOP3.LUT R8, R8, UR27, RZ, 0x3c, !PT ;  /* 0x0000001b08087c12 */ /* 0x000fe2000f8e3cff */
[----:B------:R-:W-:Y:S02]  /*3650*/  UIADD3 UR32, UPT, UPT, UR28, 0x6, URZ ;  /* 0x000000061c207890 */ /* 0x000fe4000fffe0ff */
[----:B------:R-:W-:Y:S01]  /*3660*/  UIADD3 UR6, UPT, UPT, UR6, 0x28, URZ ;  /* 0x0000002806067890 */ /* 0x000fe2000fffe0ff */
[----:B-1----:R-:W-:Y:S01]  /*3670*/  @P0 SHF.L.U32 R0, R8, 0x1f, RZ ;  /* 0x0000001f08000819 */ /* 0x002fe200000006ff */
[----:B------:R-:W-:Y:S01]  /*3680*/  UIADD3 UR13, UPT, UPT, UR13, -0x1, URZ ;  /* 0xffffffff0d0d7890 */ /* 0x000fe2000fffe0ff */
[----:B------:R-:W-:Y:S02]  /*3690*/  UMOV UR29, 0x40004040 ;  /* 0x40004040001d7882 */ /* 0x000fe40000000000 */
[----:B------:R2:W3:Y:S01]  /*36a0*/  @P0 SYNCS.PHASECHK.TRANS64.TRYWAIT P2, [UR26], R0 ;  /* 0x00000000ff0005a7 */ /* 0x0004e2000804111a */
[----:B------:R-:W-:Y:S01]  /*36b0*/  ULEA UR26, UR42, UR11, 0xa ;  /* 0x0000000b2a1a7291 */ /* 0x000fe2000f8e50ff */
[----:B------:R-:W-:Y:S01]  /*36c0*/  UMOV UR27, 0x40004040 ;  /* 0x40004040001b7882 */ /* 0x000fe20000000000 */
[----:B------:R-:W-:Y:S02]  /*36d0*/  UMOV UR41, 0x40004040 ;  /* 0x4000404000297882 */ /* 0x000fe40000000000 */
[----:B------:R-:W-:Y:S02]  /*36e0*/  UIADD3 UR38, UPT, UPT, UR26, 0x80, URZ ;  /* 0x000000801a267890 */ /* 0x000fe4000fffe0ff */
[----:B------:R-:W-:Y:S02]  /*36f0*/  UIADD3 UR34, UPT, UPT, UR26, 0x100, URZ ;  /* 0x000001001a227890 */ /* 0x000fe4000fffe0ff */
[----:B------:R-:W-:Y:S01]  /*3700*/  UIADD3 UR30, UPT, UPT, UR26, 0x180, URZ ;  /* 0x000001801a1e7890 */ /* 0x000fe2000fffe0ff */
[----:B------:R2:W-:Y:S01]  /*3710*/  UTCHMMA gdesc[UR26], gdesc[UR28], tmem[UR8], tmem[UR24], idesc[UR25], UP4 ;  /* 0x00ff181c1a0075ea */ /* 0x0005e2000a000008 */
[----:B------:R-:W-:Y:S01]  /*3720*/  UPLOP3.LUT UP4, UPT, UPT, UPT, UPT, 0x80, 0x8 ;  /* 0x000000000008789c */ /* 0x000fe20003f8f070 */
[----:B------:R-:W-:Y:S01]  /*3730*/  UMOV UR39, 0x40004040 ;  /* 0x4000404000277882 */ /* 0x000fe20000000000 */
[----:B------:R-:W-:Y:S01]  /*3740*/  UMOV UR37, 0x40004040 ;  /* 0x4000404000257882 */ /* 0x000fe20000000000 */
[----:B------:R2:W-:Y:S01]  /*3750*/  UTCHMMA gdesc[UR38], gdesc[UR40], tmem[UR8], tmem[UR22], idesc[UR23], UPT ;  /* 0x00ff1628260075ea */ /* 0x0005e2000b800008 */
[----:B------:R-:W-:Y:S01]  /*3760*/  UMOV UR35, 0x40004040 ;  /* 0x4000404000237882 */ /* 0x000fe20000000000 */
[----:B------:R-:W-:Y:S01]  /*3770*/  UMOV UR33, 0x40004040 ;  /* 0x4000404000217882 */ /* 0x000fe20000000000 */
[----:B------:R-:W-:Y:S01]  /*3780*/  UMOV UR31, 0x40004040 ;  /* 0x40004040001f7882 */ /* 0x000fe20000000000 */
[----:B------:R2:W-:Y:S01]  /*3790*/  UTCHMMA gdesc[UR34], gdesc[UR36], tmem[UR8], tmem[UR20], idesc[UR21], UPT ;  /* 0x00ff1424220075ea */ /* 0x0005e2000b800008 */
[----:B------:R2:W-:Y:S01]  /*37a0*/  UTCHMMA gdesc[UR30], gdesc[UR32], tmem[UR8], tmem[UR18], idesc[UR19], UPT ;  /* 0x00ff12201e0075ea */ /* 0x0005e2000b800008 */
[----:B------:R2:W-:Y:S01]  /*37b0*/  UTCBAR.MULTICAST [UR6], URZ, UR9 ;  /* 0x000000ff060073e9 */ /* 0x0005e20008000809 */
[----:B------:R-:W-:Y:S01]  /*37c0*/  UMOV UR42, UR15 ;  /* 0x0000000f002a7c82 */ /* 0x000fe20008000000 */
[----:B------:R-:W-:Y:S05]  /*37d0*/  BRA.U UP0, `(.L_x_66) ;  /* 0xfffffffd00507547 */ /* 0x000fea000b83ffff */
.L_x_63:
[----:B------:R-:W-:Y:S01]  /*37e0*/  UIADD3 UR16, UPT, UPT, UR16, 0x1, URZ ;  /* 0x0000000110107890 */ /* 0x000fe2000fffe0ff */
[C---:B------:R-:W-:Y:S01]  /*37f0*/  ISETP.NE.AND P0, PT, R10.reuse, 0x2, PT ;  /* 0x000000020a00780c */ /* 0x040fe20003f05270 */
[----:B------:R-:W-:Y:S02]  /*3800*/  UIADD3 UR7, UPT, UPT, UR7, 0xc0, URZ ;  /* 0x000000c007077890 */ /* 0x000fe4000fffe0ff */
[----:B------:R-:W-:Y:S01]  /*3810*/  UISETP.NE.AND UP0, UPT, UR16, 0x4, UPT ;  /* 0x000000041000788c */ /* 0x000fe2000bf05270 */
[----:B-12---:R-:W-:Y:S02]  /*3820*/  SEL R0, RZ, 0x1, P0 ;  /* 0x00000001ff007807 */ /* 0x006fe40000000000 */
[----:B------:R-:W-:Y:S01]  /*3830*/  SEL R10, R10, RZ, P0 ;  /* 0x000000ff0a0a7207 */ /* 0x000fe20000000000 */
[----:B------:R-:W-:Y:S01]  /*3840*/  USEL UR6, URZ, 0x1, UP0 ;  /* 0x00000001ff067887 */ /* 0x000fe20008000000 */
[----:B------:R-:W-:Y:S01]  /*3850*/  LOP3.LUT R9, R9, R0, RZ, 0x3c, !PT ;  /* 0x0000000009097212 */ /* 0x000fe200078e3cff */
[----:B------:R-:W-:Y:S01]  /*3860*/  USEL UR16, UR16, URZ, UP0 ;  /* 0x000000ff10107287 */ /* 0x000fe20008000000 */
[----:B------:R1:W-:Y:S03]  /*3870*/  UTCBAR [UR7], URZ ;  /* 0x000000ff070073e9 */ /* 0x0003e600080000ff */
[----:B------:R-:W-:Y:S01]  /*3880*/  LOP3.LUT R11, R11, UR6, RZ, 0x3c, !PT ;  /* 0x000000060b0b7c12 */ /* 0x000fe2000f8e3cff */
[----:B------:R-:W-:Y:S07]  /*3890*/  @P1 BRA `(.L_x_67) ;  /* 0xfffffff800a01947 */ /* 0x000fee000383ffff */
[----:B------:R-:W2:Y:S01]  /*38a0*/  S2UR UR4, SR_CgaCtaId ;  /* 0x00000000000479c3 */ /* 0x000ea20000008800 */
[----:B------:R-:W-:Y:S01]  /*38b0*/  ELECT P0, URZ, PT ;  /* 0x0000000000ff782f */ /* 0x000fe20003800000 */
[----:B------:R-:W-:Y:S01]  /*38c0*/  IMAD.MOV.U32 R0, RZ, RZ, 0x1 ;  /* 0x00000001ff007424 */ /* 0x000fe200078e00ff */
[----:B------:R-:W-:Y:S01]  /*38d0*/  UIADD3 UR5, UPT, UPT, UR5, 0xe0, URZ ;  /* 0x000000e005057890 */ /* 0x000fe2000fffe0ff */
[----:B------:R-:W-:Y:S01]  /*38e0*/  SHF.L.U32 R2, R11, 0x1f, RZ ;  /* 0x0000001f0b027819 */ /* 0x000fe200000006ff */
[----:B------:R-:W-:-:S03]  /*38f0*/  UMOV UR6, 0x40 ;  /* 0x0000004000067882 */ /* 0x000fc60000000000 */
[----:B------:R-:W-:Y:S01]  /*3900*/  UVIRTCOUNT.DEALLOC.SMPOOL 0x80 ;  /* 0x000000800000784c */ /* 0x000fe20000000000 */
[----:B--2---:R-:W-:Y:S02]  /*3910*/  ULEA UR4, UR4, UR6, 0x18 ;  /* 0x0000000604047291 */ /* 0x004fe4000f8ec0ff */
[----:B------:R-:W-:-:S07]  /*3920*/  ULEA UR6, UR16, UR5, 0x3 ;  /* 0x0000000510067291 */ /* 0x000fce000f8e18ff */
[----:B------:R2:W-:Y:S02]  /*3930*/  @P0 STS.U8 [UR4+0x1c], R0 ;  /* 0x00001c00ff000988 */ /* 0x0005e40008000004 */
[----:B------:R-:W4:Y:S02]  /*3940*/  SYNCS.PHASECHK.TRANS64.TRYWAIT P0, [UR6], R2 ;  /* 0x00000002ff0075a7 */ /* 0x000f240008001106 */
[----:B--2-4-:R-:W-:Y:S05]  /*3950*/  @!P0 BRA `(.L_x_68) ;  /* 0x0000005c001c8947 */ /* 0x014fea0003800000 */
.L_x_161:
[----:B-1----:R-:W-:-:S04]  /*3960*/  UIADD3 UR7, UPT, UPT, UR16, 0x1, URZ ;  /* 0x0000000110077890 */ /* 0x002fc8000fffe0ff */
[----:B------:R-:W-:-:S04]  /*3970*/  UISETP.NE.AND UP0, UPT, UR7, 0x4, UPT ;  /* 0x000000040700788c */ /* 0x000fc8000bf05270 */
[----:B------:R-:W-:Y:S02]  /*3980*/  USEL UR8, URZ, 0x1, UP0 ;  /* 0x00000001ff087887 */ /* 0x000fe40008000000 */
[----:B------:R-:W-:-:S04]  /*3990*/  USEL UR7, UR7, URZ, UP0 ;  /* 0x000000ff07077287 */ /* 0x000fc80008000000 */
[----:B------:R-:W-:Y:S01]  /*39a0*/  ULEA UR6, UR7, UR5, 0x3 ;  /* 0x0000000507067291 */ /* 0x000fe2000f8e18ff */
[----:B--2---:R-:W-:-:S04]  /*39b0*/  LOP3.LUT R2, R11, UR8, RZ, 0x3c, !PT ;  /* 0x000000080b027c12 */ /* 0x004fc8000f8e3cff */
[----:B------:R-:W-:-:S04]  /*39c0*/  SHF.L.U32 R3, R2, 0x1f, RZ ;  /* 0x0000001f02037819 */ /* 0x000fc800000006ff */
[----:B------:R-:W1:Y:S02]  /*39d0*/  SYNCS.PHASECHK.TRANS64.TRYWAIT P0, [UR6], R3 ;  /* 0x00000003ff0075a7 */ /* 0x000e640008001106 */
[----:B-1----:R-:W-:Y:S05]  /*39e0*/  @!P0 BRA `(.L_x_69) ;  /* 0x0000005c00108947 */ /* 0x002fea0003800000 */
.L_x_163:
        /* <DEDUP_REMOVED lines=9> */
.L_x_165:
[----:B------:R-:W-:-:S04]  /*3a80*/  UIADD3 UR7, UPT, UPT, UR7, 0x1, URZ ;  /* 0x0000000107077890 */ /* 0x000fc8000fffe0ff */
[----:B------:R-:W-:-:S04]  /*3a90*/  UISETP.NE.AND UP0, UPT, UR7, 0x4, UPT ;  /* 0x000000040700788c */ /* 0x000fc8000bf05270 */
[----:B------:R-:W-:Y:S02]  /*3aa0*/  USEL UR6, URZ, 0x1, UP0 ;  /* 0x00000001ff067887 */ /* 0x000fe40008000000 */
[----:B------:R-:W-:-:S04]  /*3ab0*/  USEL UR7, UR7, URZ, UP0 ;  /* 0x000000ff07077287 */ /* 0x000fc80008000000 */
[----:B------:R-:W-:Y:S01]  /*3ac0*/  ULEA UR7, UR7, UR5, 0x3 ;  /* 0x0000000507077291 */ /* 0x000fe2000f8e18ff */
[----:B------:R-:W-:-:S04]  /*3ad0*/  LOP3.LUT R2, R2, UR6, RZ, 0x3c, !PT ;  /* 0x0000000602027c12 */ /* 0x000fc8000f8e3cff */
[----:B------:R-:W-:-:S04]  /*3ae0*/  SHF.L.U32 R2, R2, 0x1f, RZ ;  /* 0x0000001f02027819 */ /* 0x000fc800000006ff */
[----:B------:R-:W2:Y:S02]  /*3af0*/  SYNCS.PHASECHK.TRANS64.TRYWAIT P0, [UR7], R2 ;  /* 0x00000002ff0075a7 */ /* 0x000ea40008001107 */
[----:B--2---:R-:W-:Y:S05]  /*3b00*/  @!P0 BRA `(.L_x_71) ;  /* 0x0000005800f88947 */ /* 0x004fea0003800000 */
.L_x_167:
[----:B------:R-:W-:Y:S01]  /*3b10*/  NOP ;  /* 0x0000000000007918 */ /* 0x000fe20000000000 */
[----:B-1----:R-:W1:Y:S01]  /*3b20*/  LDS R0, [UR4+0x14] ;  /* 0x00001404ff007984 */ /* 0x002e620008000800 */
[----:B------:R-:W-:Y:S01]  /*3b30*/  ULOP3.LUT UR6, UR17, 0xffff, URZ, 0xc0, !UPT ;  /* 0x0000ffff11067892 */ /* 0x000fe2000f8ec0ff */
[----:B------:R-:W-:Y:S01]  /*3b40*/  UMOV UR8, 0xffff ;  /* 0x0000ffff00087882 */ /* 0x000fe20000000000 */
[----:B------:R-:W-:Y:S02]  /*3b50*/  UMOV UR5, 0x1 ;  /* 0x0000000100057882 */ /* 0x000fe40000000000 */
[----:B------:R-:W-:-:S04]  /*3b60*/  USHF.R.U32.HI UR6, URZ, 0x5, UR6 ;  /* 0x00000005ff067899 */ /* 0x000fc80008011606 */
[----:B------:R-:W-:Y:S02]  /*3b70*/  USHF.L.U32 UR8, UR8, UR6, URZ ;  /* 0x0000000608087299 */ /* 0x000fe400080006ff */
[----:B------:R-:W-:-:S04]  /*3b80*/  USHF.L.U32 UR5, UR5, UR6, URZ ;  /* 0x0000000605057299 */ /* 0x000fc800080006ff */
[----:B-1----:R-:W-:-:S04]  /*3b90*/  LOP3.LUT R0, R0, UR8, RZ, 0xc0, !PT ;  /* 0x0000000800007c12 */ /* 0x002fc8000f8ec0ff */
[----:B------:R-:W-:-:S13]  /*3ba0*/  ISETP.NE.AND P0, PT, R0, UR8, PT ;  /* 0x0000000800007c0c */ /* 0x000fda000bf05270 */
[----:B------:R-:W-:Y:S05]  /*3bb0*/  @P0 BRA `(.L_x_72) ;  /* 0x0000000000580947 */ /* 0x000fea0003800000 */
[----:B------:R-:W1:Y:S02]  /*3bc0*/  LDS R0, [UR4+0x18] ;  /* 0x00001804ff007984 */ /* 0x000e640008000800 */
[----:B-1----:R-:W-:-:S04]  /*3bd0*/  LOP3.LUT R0, R0, UR5, RZ, 0xc0, !PT ;  /* 0x0000000500007c12 */ /* 0x002fc8000f8ec0ff */
[----:B------:R-:W-:-:S13]  /*3be0*/  ISETP.NE.AND P0, PT, R0, UR5, PT ;  /* 0x0000000500007c0c */ /* 0x000fda000bf05270 */
[----:B------:R-:W-:Y:S05]  /*3bf0*/  @P0 BRA `(.L_x_73) ;  /* 0x00000000003c0947 */ /* 0x000fea0003800000 */
[----:B------:R-:W1:Y:S01]  /*3c00*/  S2R R2, SR_LANEID ;  /* 0x0000000000027919 */ /* 0x000e620000000000 */
[----:B------:R-:W-:Y:S01]  /*3c10*/  ULOP3.LUT UR8, URZ, UR8, URZ, 0x33, !UPT ;  /* 0x00000008ff087292 */ /* 0x000fe2000f8e33ff */
[----:B------:R-:W-:Y:S02]  /*3c20*/  VOTEU.ANY UR7, UPT, PT ;  /* 0x0000000000077886 */ /* 0x000fe400038e0100 */
[----:B------:R-:W-:-:S03]  /*3c30*/  UFLO.U32 UR7, UR7 ;  /* 0x00000007000772bd */ /* 0x000fc600080e0000 */
[----:B------:R-:W-:-:S04]  /*3c40*/  IMAD.U32 R0, RZ, RZ, UR8 ;  /* 0x00000008ff007e24 */ /* 0x000fc8000f8e00ff */
[----:B------:R2:W4:Y:S02]  /*3c50*/  REDUX UR6, R0 ;  /* 0x00000000000673c4 */ /* 0x0005240000000000 */
[----:B------:R1:W-:Y:S02]  /*3c60*/  UTCATOMSWS.AND URZ, UR8 ;  /* 0x0000000800ff79e3 */ /* 0x0003e40008000000 */
[----:B-1----:R-:W-:Y:S02]  /*3c70*/  ISETP.EQ.U32.AND P0, PT, R2, UR7, PT ;  /* 0x0000000702007c0c */ /* 0x002fe4000bf02070 */
[----:B--2---:R-:W-:Y:S02]  /*3c80*/  LOP3.LUT R0, RZ, UR5, RZ, 0x33, !PT ;  /* 0x00000005ff007c12 */ /* 0x004fe4000f8e33ff */
[----:B----4-:R-:W-:Y:S02]  /*3c90*/  MOV R2, UR6 ;  /* 0x0000000600027c02 */ /* 0x010fe40008000f00 */
[----:B------:R-:W1:Y:S07]  /*3ca0*/  REDUX UR5, R0 ;  /* 0x00000000000573c4 */ /* 0x000e6e0000000000 */
[----:B------:R2:W-:Y:S01]  /*3cb0*/  @P0 ATOMS.AND RZ, [UR4+0x14], R2 ;  /* 0x00001402ffff098c */ /* 0x0005e2000a800004 */
[----:B-1----:R-:W-:-:S05]  /*3cc0*/  IMAD.U32 R0, RZ, RZ, UR5 ;  /* 0x00000005ff007e24 */ /* 0x002fca000f8e00ff */
[----:B------:R2:W-:Y:S01]  /*3cd0*/  @P0 ATOMS.AND RZ, [UR4+0x18], R0 ;  /* 0x00001800ffff098c */ /* 0x0005e2000a800004 */
[----:B------:R-:W-:Y:S05]  /*3ce0*/  BRA `(.L_x_74) ;  /* 0x0000000000147947 */ /* 0x000fea0003800000 */
.L_x_73:
[----:B------:R-:W-:Y:S02]  /*3cf0*/  MOV R2, 0x3d10 ;  /* 0x00003d1000027802 */ /* 0x000fe40000000f00 */
[----:B---3-5:R-:W-:Y:S05]  /*3d00*/  CALL.REL.NOINC `($__internal_0_$__cuda_sm10x_tcgen05_guardrail_trap_col_being_dealloced_not_returned_by_alloc) ;  /* 0x0000005c00e07944 */ /* 0x028fea0003c00000 */
[----:B------:R-:W-:Y:S05]  /*3d10*/  BRA `(.L_x_74) ;  /* 0x0000000000087947 */ /* 0x000fea0003800000 */
.L_x_72:
[----:B------:R-:W-:Y:S02]  /*3d20*/  MOV R2, 0x3d40 ;  /* 0x00003d4000027802 */ /* 0x000fe40000000f00 */
[----:B---3-5:R-:W-:Y:S05]  /*3d30*/  CALL.REL.NOINC `($__internal_2_$__cuda_sm10x_tcgen05_guardrail_trap_unallocated_columns_being_dealloced) ;  /* 0x0000005c00ec7944 */ /* 0x028fea0003c00000 */
.L_x_74:
[----:B------:R-:W-:Y:S01]  /*3d40*/  NOP ;  /* 0x0000000000007918 */ /* 0x000fe20000000000 */
[----:B------:R-:W-:Y:S05]  /*3d50*/  EXIT ;  /* 0x000000000000794d */ /* 0x000fea0003800000 */
.L_x_56:
[----:B------:R-:W-:-:S09]  /*3d60*/  UISETP.NE.OR UP4, UPT, UR5, 0x3, !UP4 ;  /* 0x000000030500788c */ /* 0x000fd2000e785670 */
[----:B------:R-:W-:Y:S05]  /*3d70*/  BRA.U UP4, `(.L_x_75) ;  /* 0x0000000d04fc7547 */ /* 0x000fea000b800000 */
[----:B------:R-:W1:Y:S01]  /*3d80*/  LDC R0, c[0x0][0xb30] ;  /* 0x0002cc00ff007b82 */ /* 0x000e620000000800 */
[----:B------:R-:W-:Y:S01]  /*3d90*/  UMOV UR4, 0x400 ;  /* 0x0000040000047882 */ /* 0x000fe20000000000 */
[----:B------:R-:W-:Y:S01]  /*3da0*/  HFMA2 R31, -RZ, RZ, 0, 0 ;  /* 0x00000000ff1f7431 */ /* 0x000fe200000001ff */
[----:B------:R-:W-:Y:S01]  /*3db0*/  ULEA UR4, UR37, UR4, 0x18 ;  /* 0x0000000425047291 */ /* 0x000fe2000f8ec0ff */
[----:B------:R-:W-:Y:S01]  /*3dc0*/  IMAD.MOV.U32 R33, RZ, RZ, 0x1 ;  /* 0x00000001ff217424 */ /* 0x000fe200078e00ff */
[----:B------:R-:W-:Y:S01]  /*3dd0*/  MOV R29, 0x2000 ;  /* 0x00002000001d7802 */ /* 0x000fe20000000f00 */
[----:B------:R-:W-:Y:S01]  /*3de0*/  IMAD.MOV.U32 R32, RZ, RZ, RZ ;  /* 0x000000ffff207224 */ /* 0x000fe200078e00ff */
[----:B------:R-:W-:Y:S01]  /*3df0*/  UIADD3 UR5, UPT, UPT, UR4, 0x68, URZ ;  /* 0x0000006804057890 */ /* 0x000fe2000fffe0ff */
[----:B------:R-:W2:Y:S01]  /*3e00*/  LDC R28, c[0x0][0x370] ;  /* 0x0000dc00ff1c7b82 */ /* 0x000ea20000000800 */
[----:B------:R-:W-:Y:S02]  /*3e10*/  UPLOP3.LUT UP0, UPT, UPT, UPT, UPT, 0x40, 0x4 ;  /* 0x000000000004789c */ /* 0x000fe40003f0e870 */
[----:B------:R-:W-:-:S02]  /*3e20*/  UIADD3 UR33, UPT, UPT, UR4, 0x50, URZ ;  /* 0x0000005004217890 */ /* 0x000fc4000fffe0ff */
[----:B------:R-:W-:Y:S02]  /*3e30*/  UIADD3 UR25, UPT, UPT, UR4, 0x58, URZ ;  /* 0x0000005804197890 */ /* 0x000fe4000fffe0ff */
[----:B------:R-:W-:Y:S01]  /*3e40*/  UIADD3 UR17, UPT, UPT, UR4, 0x60, URZ ;  /* 0x0000006004117890 */ /* 0x000fe2000fffe0ff */
[----:B------:R-:W3:Y:S01]  /*3e50*/  LDC R3, c[0x0][0xb0c] ;  /* 0x0002c300ff037b82 */ /* 0x000ee20000000800 */
[----:B------:R-:W-:-:S07]  /*3e60*/  UPRMT UR5, UR37, 0x654, UR5 ;  /* 0x0000065425057896 */ /* 0x000fce0008000005 */
[----:B------:R-:W4:Y:S01]  /*3e70*/  LDC R22, c[0x0][0xb20] ;  /* 0x0002c800ff167b82 */ /* 0x000f220000000800 */
[----:B-1----:R-:W-:-:S07]  /*3e80*/  ISETP.NE.AND P1, PT, R0, 0x1, PT ;  /* 0x000000010000780c */ /* 0x002fce0003f25270 */
[----:B------:R-:W1:Y:S08]  /*3e90*/  LDC.64 R34, c[0x0][0x348] ;  /* 0x0000d200ff227b82 */ /* 0x000e700000000a00 */
[----:B------:R-:W1:Y:S08]  /*3ea0*/  LDC.64 R14, c[0x0][0x888] ;  /* 0x00022200ff0e7b82 */ /* 0x000e700000000a00 */
[----:B------:R-:W1:Y:S08]  /*3eb0*/  LDC.64 R18, c[0x0][0xb10] ;  /* 0x0002c400ff127b82 */ /* 0x000e700000000a00 */
[----:B------:R-:W1:Y:S08]  /*3ec0*/  LDC.64 R6, c[0x0][0xb18] ;  /* 0x0002c600ff067b82 */ /* 0x000e700000000a00 */
[----:B------:R-:W1:Y:S08]  /*3ed0*/  LDC.64 R4, c[0x0][0xb28] ;  /* 0x0002ca00ff047b82 */ /* 0x000e700000000a00 */
[----:B------:R-:W1:Y:S08]  /*3ee0*/  LDC.64 R16, c[0x0][0x890] ;  /* 0x00022400ff107b82 */ /* 0x000e700000000a00 */
[----:B--234-:R-:W1:Y:S02]  /*3ef0*/  LDC R23, c[0x0][0x374] ;  /* 0x0000dd00ff177b82 */ /* 0x01ce640000000800 */
.L_x_86:
[C---:B------:R-:W-:Y:S02]  /*3f00*/  LEA R0, R32.reuse, UR4, 0x3 ;  /* 0x0000000420007c11 */ /* 0x040fe4000f8e18ff */
[----:B------:R-:W-:Y:S02]  /*3f10*/  SHF.L.U32 R2, R31, 0x1f, RZ ;  /* 0x0000001f1f027819 */ /* 0x000fe400000006ff */
[----:B------:R-:W-:Y:S02]  /*3f20*/  LEA R24, R32, UR4, 0x4 ;  /* 0x0000000420187c11 */ /* 0x000fe4000f8e20ff */
[----:B--2---:R-:W2:Y:S02]  /*3f30*/  SYNCS.PHASECHK.TRANS64.TRYWAIT P0, [R0+URZ+0xa0], R2 ;  /* 0x0000a002000075a7 */ /* 0x004ea400080011ff */
[----:B--2---:R-:W-:Y:S05]  /*3f40*/  @!P0 BRA `(.L_x_76) ;  /* 0x0000005800008947 */ /* 0x004fea0003800000 */
.L_x_168:
[----:B------:R-:W-:Y:S01]  /*3f50*/  ISETP.GE.AND P0, PT, R40, 0x1, PT ;  /* 0x000000012800780c */ /* 0x000fe20003f06270 */
[----:B------:R-:W3:Y:S01]  /*3f60*/  LDS.128 R24, [R24+0x130] ;  /* 0x0001300018187984 */ /* 0x000ee20000000c00 */
[----:B--2---:R-:W-:Y:S01]  /*3f70*/  VIADD R0, R0, 0xb0 ;  /* 0x000000b000007836 */ /* 0x004fe20000000000 */
[----:B------:R-:W-:Y:S01]  /*3f80*/  @!PT LDS RZ, [RZ] ;  /* 0x00000000fffff984 */ /* 0x000fe20000000800 */
[----:B------:R-:W-:Y:S01]  /*3f90*/  @!PT LDS RZ, [RZ] ;  /* 0x00000000fffff984 */ /* 0x000fe20000000800 */
[----:B------:R-:W-:Y:S01]  /*3fa0*/  @!PT LDS RZ, [RZ] ;  /* 0x00000000fffff984 */ /* 0x000fe20000000800 */
[----:B------:R-:W-:Y:S01]  /*3fb0*/  @!PT LDS RZ, [RZ] ;  /* 0x00000000fffff984 */ /* 0x000fe20000000800 */
[----:B------:R2:W-:Y:S06]  /*3fc0*/  MEMBAR.ALL.CTA ;  /* 0x0000000000007992 */ /* 0x0005ec0000008000 */
[----:B--2---:R-:W2:Y:S01]  /*3fd0*/  FENCE.VIEW.ASYNC.S ;  /* 0x00000000000073c6 */ /* 0x004ea20000000000 */
[----:B------:R-:W-:Y:S04]  /*3fe0*/  PRMT R0, RZ, 0x654, R0 ;  /* 0x00000654ff007816 */ /* 0x000fe80000000000 */
[----:B--2---:R2:W-:Y:S01]  /*3ff0*/  SYNCS.ARRIVE.TRANS64.RED.A1T0 RZ, [R0+URZ], RZ ;  /* 0x000000ff00ff79a7 */ /* 0x0045e200081004ff */
[----:B---3--:R-:W-:Y:S11]  /*4000*/  LOP3.LUT P3, RZ, R26, 0x1, RZ, 0xc0, !PT ;  /* 0x000000011aff7812 */ /* 0x008ff6000786c0ff */
[----:B------:R-:W-:Y:S02]  /*4010*/  @!UPT UIADD3 URZ, UPT, UPT, URZ, URZ, URZ ;  /* 0x000000fffffff290 */ /* 0x000fe4000fffe0ff */
[----:B------:R-:W-:Y:S02]  /*4020*/  @P3 MOV R11, R24 ;  /* 0x00000018000b3202 */ /* 0x000fe40000000f00 */
[----:B------:R-:W-:Y:S01]  /*4030*/  @P3 LOP3.LUT R10, R25, 0xffff, RZ, 0xc0, !PT ;  /* 0x0000ffff190a3812 */ /* 0x000fe200078ec0ff */
[----:B--2---:R-:W-:Y:S06]  /*4040*/  @!P0 BRA `(.L_x_77) ;  /* 0x0000000000a48947 */ /* 0x004fec0003800000 */
[-C--:B-1----:R-:W-:Y:S01]  /*4050*/  IMAD.HI.U32 R0, R23, R7.reuse, RZ ;  /* 0x0000000717007227 */ /* 0x082fe200078e00ff */
[----:B------:R-:W-:Y:S02]  /*4060*/  ISETP.NE.AND P0, PT, R6, 0x1, PT ;  /* 0x000000010600780c */ /* 0x000fe40003f05270 */
[----:B------:R-:W-:Y:S01]  /*4070*/  ISETP.NE.AND P2, PT, R40, 0x1, PT ;  /* 0x000000012800780c */ /* 0x000fe20003f45270 */
[----:B------:R-:W-:Y:S01]  /*4080*/  IMAD.HI.U32 R9, R28, R18, RZ ;  /* 0x000000121c097227 */ /* 0x000fe200078e00ff */
[----:B------:R-:W-:Y:S02]  /*4090*/  SHF.R.U32.HI R0, RZ, R22, R0 ;  /* 0x00000016ff007219 */ /* 0x000fe40000011600 */
[----:B------:R-:W-:Y:S01]  /*40a0*/  ISETP.NE.AND P4, PT, R3, 0x1, PT ;  /* 0x000000010300780c */ /* 0x000fe20003f85270 */
[----:B------:R-:W-:Y:S01]  /*40b0*/  IMAD.HI.U32 R13, R10, R7, RZ ;  /* 0x000000070a0d7227 */ /* 0x000fe200078e00ff */
[----:B------:R-:W-:Y:S02]  /*40c0*/  SHF.R.U32.HI R9, RZ, R19, R9 ;  /* 0x00000013ff097219 */ /* 0x000fe40000011609 */
[----:B------:R-:W-:Y:S01]  /*40d0*/  SEL R0, R23, R0, !P0 ;  /* 0x0000000017007207 */ /* 0x000fe20004000000 */
[----:B------:R-:W-:Y:S01]  /*40e0*/  IMAD.HI.U32 R12, R11, R18, RZ ;  /* 0x000000120b0c7227 */ /* 0x000fe200078e00ff */
[----:B------:R-:W-:Y:S03]  /*40f0*/  SEL R9, R28, R9, !P4 ;  /* 0x000000091c097207 */ /* 0x000fe60006000000 */
[-C--:B------:R-:W-:Y:S01]  /*4100*/  IMAD.HI.U32 R8, R0, R4.reuse, RZ ;  /* 0x0000000400087227 */ /* 0x080fe200078e00ff */
[----:B------:R-:W-:Y:S03]  /*4110*/  SHF.R.U32.HI R12, RZ, R19, R12 ;  /* 0x00000013ff0c7219 */ /* 0x000fe6000001160c */
[----:B------:R-:W-:Y:S01]  /*4120*/  IMAD.HI.U32 R2, R9, R4, RZ ;  /* 0x0000000409027227 */ /* 0x000fe200078e00ff */
[-C--:B------:R-:W-:Y:S02]  /*4130*/  @P2 SHF.R.U32.HI R0, RZ, R5.reuse, R8 ;  /* 0x00000005ff002219 */ /* 0x080fe40000011608 */
[----:B------:R-:W-:Y:S02]  /*4140*/  SHF.R.U32.HI R8, RZ, R22, R13 ;  /* 0x00000016ff087219 */ /* 0x000fe4000001160d */
[----:B------:R-:W-:Y:S01]  /*4150*/  @P2 SHF.R.U32.HI R9, RZ, R5, R2 ;  /* 0x00000005ff092219 */ /* 0x000fe20000011602 */
[----:B------:R-:W-:Y:S01]  /*4160*/  IMAD R0, R40, R0, RZ ;  /* 0x0000000028007224 */ /* 0x000fe200078e02ff */
[----:B------:R-:W-:Y:S02]  /*4170*/  SEL R8, R10, R8, !P0 ;  /* 0x000000080a087207 */ /* 0x000fe40004000000 */
[----:B------:R-:W-:Y:S01]  /*4180*/  SEL R2, R11, R12, !P4 ;  /* 0x0000000c0b027207 */ /* 0x000fe20006000000 */
[----:B------:R-:W-:Y:S01]  /*4190*/  IMAD R12, R40, R9, RZ ;  /* 0x00000009280c7224 */ /* 0x000fe200078e02ff */
[C---:B------:R-:W-:Y:S01]  /*41a0*/  ISETP.GE.AND P0, PT, R8.reuse, R0, PT ;  /* 0x000000000800720c */ /* 0x040fe20003f06270 */
[----:B------:R-:W-:Y:S03]  /*41b0*/  IMAD.HI.U32 R0, R8, R4, RZ ;  /* 0x0000000408007227 */ /* 0x000fe600078e00ff */
[----:B------:R-:W-:Y:S02]  /*41c0*/  ISETP.GE.OR P0, PT, R2, R12, P0 ;  /* 0x0000000c0200720c */ /* 0x000fe40000706670 */
[-C--:B------:R-:W-:Y:S04]  /*41d0*/  SHF.R.U32.HI R0, RZ, R5.reuse, R0 ;  /* 0x00000005ff007219 */ /* 0x080fe80000011600 */
[----:B------:R-:W-:Y:S05]  /*41e0*/  SEL R13, R8, R0, !P2 ;  /* 0x00000000080d7207 */ /* 0x000fea0005000000 */
[----:B------:R-:W-:Y:S02]  /*41f0*/  IMAD.MOV R12, RZ, RZ, -R13 ;  /* 0x000000ffff0c7224 */ /* 0x000fe400078e0a0d */
[----:B------:R-:W-:Y:S04]  /*4200*/  @!P0 IMAD.HI.U32 R0, R2, R4, RZ ;  /* 0x0000000402008227 */ /* 0x000fe800078e00ff */
[----:B------:R-:W-:Y:S01]  /*4210*/  IMAD R12, R40, R12, R8 ;  /* 0x0000000c280c7224 */ /* 0x000fe200078e0208 */
[----:B------:R-:W-:Y:S04]  /*4220*/  @!P0 SHF.R.U32.HI R0, RZ, R5, R0 ;  /* 0x00000005ff008219 */ /* 0x000fe80000011600 */
[----:B------:R-:W-:Y:S04]  /*4230*/  @!P0 SEL R0, R2, R0, !P2 ;  /* 0x0000000002008207 */ /* 0x000fe80005000000 */
[----:B------:R-:W-:Y:S01]  /*4240*/  @!P0 IADD3 R13, PT, PT, R13, -R0, RZ ;  /* 0x800000000d0d8210 */ /* 0x000fe20007ffe0ff */
[----:B------:R-:W-:Y:S01]  /*4250*/  @!P0 IMAD R0, R9, R12, R0 ;  /* 0x0000000c09008224 */ /* 0x000fe200078e0200 */
[----:B------:R-:W-:Y:S01]  /*4260*/  IADD3 R9, PT, PT, -R8, RZ, RZ ;  /* 0x000000ff08097210 */ /* 0x000fe20007ffe1ff */
[--C-:B------:R-:W-:Y:S02]  /*4270*/  IMAD.MOV R12, RZ, RZ, -R2.reuse ;  /* 0x000000ffff0c7224 */ /* 0x100fe400078e0a02 */
[----:B------:R-:W-:Y:S02]  /*4280*/  @!P0 IMAD R8, R13, R40, R2 ;  /* 0x000000280d088224 */ /* 0x000fe400078e0202 */
[----:B------:R-:W-:Y:S02]  /*4290*/  @!P0 IMAD.MOV.U32 R2, RZ, RZ, R0 ;  /* 0x000000ffff028224 */ /* 0x000fe400078e0000 */
[----:B------:R-:W-:Y:S02]  /*42a0*/  IMAD R11, R3, R12, R11 ;  /* 0x0000000c030b7224 */ /* 0x000fe400078e020b */
[----:B------:R-:W-:Y:S02]  /*42b0*/  IMAD R10, R6, R9, R10 ;  /* 0x00000009060a7224 */ /* 0x000fe400078e020a */
[----:B------:R-:W-:Y:S02]  /*42c0*/  IMAD R11, R2, R3, R11 ;  /* 0x00000003020b7224 */ /* 0x000fe400078e020b */
[----:B------:R-:W-:Y:S02]  /*42d0*/  IMAD R10, R8, R6, R10 ;  /* 0x00000006080a7224 */ /* 0x000fe400078e020a */
.L_x_77:
[----:B------:R-:W-:Y:S05]  /*42e0*/  BRA.U UP0, `(.L_x_78) ;  /* 0x0000000100107547 */ /* 0x000fea000b800000 */
[----:B------:R-:W-:Y:S04]  /*42f0*/  MOV R2, UR7 ;  /* 0x0000000700027c02 */ /* 0x000fe80008000f00 */
[----:B------:R-:W-:Y:S04]  /*4300*/  SHF.L.U32 R2, R2, 0x1f, RZ ;  /* 0x0000001f02027819 */ /* 0x000fe800000006ff */
[----:B------:R-:W2:Y:S02]  /*4310*/  SYNCS.PHASECHK.TRANS64.TRYWAIT P0, [UR4+0x98], R2 ;  /* 0x00009802ff0075a7 */ /* 0x000ea40008001104 */
[----:B--2---:R-:W-:Y:S05]  /*4320*/  @!P0 BRA `(.L_x_79) ;  /* 0x00000054001c8947 */ /* 0x004fea0003800000 */
.L_x_78:
[----:B-1----:R-:W-:Y:S02]  /*4330*/  ISETP.NE.U32.AND P0, PT, R16, RZ, PT ;  /* 0x000000ff1000720c */ /* 0x002fe40003f05070 */
[----:B------:R-:W-:Y:S02]  /*4340*/  R2UR UR35, R21 ;  /* 0x00000000152372ca */ /* 0x000fe400000e0000 */
[----:B------:R-:W-:Y:S02]  /*4350*/  R2UR UR34, R20 ;  /* 0x00000000142272ca */ /* 0x000fe400000e0000 */
[----:B------:R-:W-:Y:S02]  /*4360*/  ISETP.NE.AND.EX P0, PT, R17, RZ, PT, P0 ;  /* 0x000000ff1100720c */ /* 0x000fe40003f05300 */
[----:B------:R-:W-:Y:S02]  /*4370*/  ISETP.NE.U32.AND P2, PT, R16, RZ, PT ;  /* 0x000000ff1000720c */ /* 0x000fe40003f45070 */
[----:B------:R-:W-:Y:S02]  /*4380*/  SHF.L.U32 R20, R33, 0x1f, RZ ;  /* 0x0000001f21147819 */ /* 0x000fe400000006ff */
[----:B------:R-:W-:Y:S03]  /*4390*/  ISETP.NE.AND.EX P2, PT, R17, RZ, PT, P2 ;  /* 0x000000ff1100720c */ /* 0x000fe60003f45320 */
[----:B------:R-:W-:Y:S02]  /*43a0*/  USHF.L.U32 UR35, UR35, 0x7, URZ ;  /* 0x0000000723237899 */ /* 0x000fe400080006ff */
[----:B------:R-:W-:Y:S02]  /*43b0*/  USHF.L.U32 UR34, UR34, 0x7, URZ ;  /* 0x0000000722227899 */ /* 0x000fe400080006ff */
[----:B------:R-:W-:Y:S10]  /*43c0*/  @!P0 BRA `(.L_x_80) ;  /* 0x00000000002c8947 */ /* 0x000ff40003800000 */
[----:B------:R-:W-:Y:S01]  /*43d0*/  ISETP.NE.U32.AND P0, PT, R14, RZ, PT ;  /* 0x000000ff0e00720c */ /* 0x000fe20003f05070 */
[----:B------:R-:W-:Y:S03]  /*43e0*/  IMAD.MOV.U32 R88, RZ, RZ, 0x1 ;  /* 0x00000001ff587424 */ /* 0x000fe600078e00ff */
[----:B------:R-:W-:Y:S11]  /*43f0*/  ISETP.NE.AND.EX P0, PT, R15, RZ, PT, P0 ;  /* 0x000000ff0f00720c */ /* 0x000ff60003f05300 */
[----:B------:R-:W-:Y:S02]  /*4400*/  @!UPT UIADD3 URZ, UPT, UPT, URZ, URZ, URZ ;  /* 0x000000fffffff290 */ /* 0x000fe4000fffe0ff */
[----:B------:R-:W1:Y:S01]  /*4410*/  @P0 LDC.64 R8, c[0x0][0x888] ;  /* 0x00022200ff080b82 */ /* 0x000e620000000a00 */
[----:B--2---:R-:W-:Y:S04]  /*4420*/  @P0 IMAD R0, R16, UR36, RZ ;  /* 0x0000002410000c24 */ /* 0x004fe8000f8e02ff */
[----:B-1----:R-:W-:Y:S04]  /*4430*/  @P0 IMAD.WIDE R8, R0, 0x4, R8 ;  /* 0x0000000400080825 */ /* 0x002fe800078e0208 */
[----:B------:R-:W-:Y:S01]  /*4440*/  HFMA2 R0, -RZ, RZ, 0, 5.9604644775390625e-08 ;  /* 0x00000001ff007431 */ /* 0x000fe200000001ff */
[----:B-----5:R1:W5:Y:S04]  /*4450*/  @P0 LDG.E R49, desc[UR46][R8.64] ;  /* 0x0000002e08310981 */ /* 0x020368000c1e1900 */
[----:B------:R-:W-:Y:S01]  /*4460*/  @!P0 PRMT R88, R0, 0x7610, R88 ;  /* 0x0000761000588816 */ /* 0x000fe20000000058 */
[----:B-1----:R-:W3:Y:S06]  /*4470*/  @!P0 LDC R49, c[0x0][0x880] ;  /* 0x00022000ff318b82 */ /* 0x002eec0000000800 */
.L_x_80:
[----:B---3-5:R-:W-:Y:S01]  /*4480*/  @!P2 FSETP.EQ.AND P0, PT, R49, RZ, PT ;  /* 0x000000ff3100a20b */ /* 0x028fe20003f02000 */
[----:B------:R-:W-:Y:S01]  /*4490*/  @!UPT UIADD3 URZ, UPT, UPT, URZ, URZ, URZ ;  /* 0x000000fffffff290 */ /* 0x000fe2000fffe0ff */
[----:B------:R-:W-:Y:S11]  /*44a0*/  @!P2 BRA `(.L_x_81) ;  /* 0x000000000018a947 */ /* 0x000ff60003800000 */
[----:B------:R-:W-:Y:S02]  /*44b0*/  LOP3.LUT P2, RZ, R88, 0xff, RZ, 0xc0, !PT ;  /* 0x000000ff58ff7812 */ /* 0x000fe4000784c0ff */
[----:B------:R-:W-:Y:S04]  /*44c0*/  ISETP.NE.U32.AND P0, PT, R14, RZ, PT ;  /* 0x000000ff0e00720c */ /* 0x000fe80003f05070 */
[----:B------:R-:W-:Y:S04]  /*44d0*/  ISETP.NE.AND.EX P0, PT, R15, RZ, PT, P0 ;  /* 0x000000ff0f00720c */ /* 0x000fe80003f05300 */
[----:B------:R-:W-:Y:S03]  /*44e0*/  PLOP3.LUT P0, PT, P0, PT, PT, 0x8, 0x80 ;  /* 0x000000000080781c */ /* 0x000fe6000070e170 */
[----:B------:R-:W-:Y:S11]  /*44f0*/  @P2 FSETP.EQ.AND P0, PT, R49, RZ, PT ;  /* 0x000000ff3100220b */ /* 0x000ff60003f02000 */
[----:B------:R-:W-:Y:S02]  /*4500*/  @!UPT UIADD3 URZ, UPT, UPT, URZ, URZ, URZ ;  /* 0x000000fffffff290 */ /* 0x000fe4000fffe0ff */
.L_x_81:
[----:B------:R-:W1:Y:S01]  /*4510*/  SYNCS.PHASECHK.TRANS64.TRYWAIT P2, [UR4+0x70], R20 ;  /* 0x00007014ff0075a7 */ /* 0x000e620008041104 */
[----:B------:R-:W-:Y:S04]  /*4520*/  ELECT P4, URZ, PT ;  /* 0x0000000000ff782f */ /* 0x000fe80003880000 */
[----:B------:R-:W-:Y:S11]  /*4530*/  PLOP3.LUT P4, PT, P0, P4, PT, 0xf2, 0x2f ;  /* 0x00000000002f781c */ /* 0x000ff60000789e72 */
[----:B------:R-:W-:Y:S02]  /*4540*/  @!UPT UIADD3 URZ, UPT, UPT, URZ, URZ, URZ ;  /* 0x000000fffffff290 */ /* 0x000fe4000fffe0ff */
[----:B------:R-:W-:Y:S05]  /*4550*/  @!P4 IADD3 R8, P0, PT, R34, 0x580, RZ ;  /* 0x000005802208c810 */ /* 0x000fea0007f1e0ff */
[----:B--2---:R-:W-:Y:S01]  /*4560*/  @!P4 IMAD.X R2, RZ, RZ, R35, P0 ;  /* 0x000000ffff02c224 */ /* 0x004fe200000e0623 */
[----:B-1----:R-:W-:Y:S07]  /*4570*/  @!P2 BRA `(.L_x_82) ;  /* 0x0000005000a0a947 */ /* 0x002fee0003800000 */
.L_x_171:
[----:B------:R-:W-:Y:S01]  /*4580*/  @!P4 R2UR UR8, R8 ;  /* 0x000000000808c2ca */ /* 0x000fe200000e0000 */
[----:B------:R-:W-:Y:S01]  /*4590*/  VOTEU.ALL UP0, P4 ;  /* 0x0000000000ff7886 */ /* 0x000fe20002000000 */
[----:B------:R-:W-:Y:S01]  /*45a0*/  @!P4 R2UR UR6, R2 ;  /* 0x000000000206c2ca */ /* 0x000fe200000e0000 */
[----:B-1----:R-:W-:Y:S01]  /*45b0*/  @!P4 IMAD.MOV.U32 R0, RZ, RZ, 0x2000 ;  /* 0x00002000ff00c424 */ /* 0x002fe200078e00ff */
[----:B------:R-:W-:Y:S02]  /*45c0*/  UMOV UR9, 0x10000000 ;  /* 0x1000000000097882 */ /* 0x000fe40000000000 */
[----:B------:R-:W-:Y:S01]  /*45d0*/  @!UP0 UIADD3 UR32, UPT, UPT, UR4, 0x200, URZ ;  /* 0x0000020004208890 */ /* 0x000fe2000fffe0ff */
[----:B------:R-:W-:Y:S06]  /*45e0*/  VOTEU.ALL UP0, P4 ;  /* 0x0000000000ff7886 */ /* 0x000fec0002000000 */
[----:B------:R-:W-:Y:S01]  /*45f0*/  IMAD.U32 R8, RZ, RZ, UR8 ;  /* 0x00000008ff087e24 */ /* 0x000fe2000f8e00ff */
[----:B------:R-:W-:Y:S01]  /*4600*/  UMOV UR8, 0x0 ;  /* 0x0000000000087882 */ /* 0x000fe20000000000 */
[----:B------:R-:W-:Y:S01]  /*4610*/  IMAD.U32 R9, RZ, RZ, UR6 ;  /* 0x00000006ff097e24 */ /* 0x000fe2000f8e00ff */
[----:B------:R-:W-:Y:S02]  /*4620*/  UPRMT UR6, UR37, 0x654, UR33 ;  /* 0x0000065425067896 */ /* 0x000fe40008000021 */
[----:B------:R-:W-:Y:S02]  /*4630*/  @!P4 R2UR UR10, R8 ;  /* 0x00000000080ac2ca */ /* 0x000fe400000e0000 */
[----:B------:R-:W-:Y:S02]  /*4640*/  @!P4 R2UR UR11, R9 ;  /* 0x00000000090bc2ca */ /* 0x000fe400000e0000 */
[----:B------:R-:W-:Y:S05]  /*4650*/  @!P4 IADD3 R8, P0, PT, R34, 0x580, RZ ;  /* 0x000005802208c810 */ /* 0x000fea0007f1e0ff */
[----:B------:R-:W-:Y:S06]  /*4660*/  @!P4 IMAD.X R2, RZ, RZ, R35, P0 ;  /* 0x000000ffff02c224 */ /* 0x000fec00000e0623 */
[----:B------:R1:W-:Y:S01]  /*4670*/  @!UP0 UTMALDG.3D [UR32], [UR10], desc[UR8] ;  /* 0x000008200a0085b4 */ /* 0x0003e20008011000 */
[----:B------:R1:W-:Y:S01]  /*4680*/  @!P4 SYNCS.ARRIVE.TRANS64.RED.A0TR RZ, [UR4+0x50], R0 ;  /* 0x00005000ffffc9a7 */ /* 0x0003e20008300404 */
[----:B------:R-:W-:Y:S01]  /*4690*/  SYNCS.ARRIVE.TRANS64.RED.A1T0 RZ, [UR6], RZ ;  /* 0x000000ffffff79a7 */ /* 0x000fe20008100406 */
[----:B------:R-:W2:Y:S02]  /*46a0*/  SYNCS.PHASECHK.TRANS64.TRYWAIT P2, [UR4+0x78], R20 ;  /* 0x00007814ff0075a7 */ /* 0x000ea40008041104 */
[----:B-12---:R-:W-:Y:S05]  /*46b0*/  @!P2 BRA `(.L_x_83) ;  /* 0x000000500068a947 */ /* 0x006fea0003800000 */
.L_x_173:
[----:B------:R-:W-:Y:S01]  /*46c0*/  @!P4 R2UR UR8, R8 ;  /* 0x000000000808c2ca */ /* 0x000fe200000e0000 */
[----:B------:R-:W-:Y:S01]  /*46d0*/  VOTEU.ALL UP0, P4 ;  /* 0x0000000000ff7886 */ /* 0x000fe20002000000 */
[----:B------:R-:W-:Y:S01]  /*46e0*/  @!P4 R2UR UR6, R2 ;  /* 0x000000000206c2ca */ /* 0x000fe200000e0000 */
[----:B-1----:R-:W-:Y:S01]  /*46f0*/  @!P4 IMAD.MOV.U32 R0, RZ, RZ, 0x2000 ;  /* 0x00002000ff00c424 */ /* 0x002fe200078e00ff */
[----:B------:R-:W-:Y:S01]  /*4700*/  UMOV UR9, 0x10000000 ;  /* 0x1000000000097882 */ /* 0x000fe20000000000 */
[----:B------:R-:W-:Y:S01]  /*4710*/  UMOV UR27, UR35 ;  /* 0x00000023001b7c82 */ /* 0x000fe20008000000 */
[----:B------:R-:W-:Y:S02]  /*4720*/  @!UP0 UIADD3 UR26, UPT, UPT, UR34, 0x20, URZ ;  /* 0x00000020221a8890 */ /* 0x000fe4000fffe0ff */
[----:B------:R-:W-:Y:S01]  /*4730*/  @!UP0 UIADD3 UR24, UPT, UPT, UR4, 0x2200, URZ ;  /* 0x0000220004188890 */ /* 0x000fe2000fffe0ff */
[----:B------:R-:W-:Y:S01]  /*4740*/  VOTEU.ALL UP0, P4 ;  /* 0x0000000000ff7886 */ /* 0x000fe20002000000 */
[----:B------:R-:W-:Y:S03]  /*4750*/  UMOV UR28, UR36 ;  /* 0x00000024001c7c82 */ /* 0x000fe60008000000 */
        /* <DEDUP_REMOVED lines=13> */
.L_x_175:
[----:B------:R-:W2:Y:S01]  /*4830*/  LDC.64 R12, c[0x0][0xb18] ;  /* 0x0002c600ff0c7b82 */ /* 0x000ea20000000a00 */
[----:B------:R-:W-:Y:S01]  /*4840*/  @!P4 R2UR UR6, R2 ;  /* 0x000000000206c2ca */ /* 0x000fe200000e0000 */
[----:B------:R-:W-:Y:S01]  /*4850*/  VOTEU.ALL UP0, P4 ;  /* 0x0000000000ff7886 */ /* 0x000fe20002000000 */
[----:B------:R-:W-:Y:S01]  /*4860*/  @!P4 R2UR UR8, R8 ;  /* 0x000000000808c2ca */ /* 0x000fe200000e0000 */
[----:B-1----:R-:W-:Y:S01]  /*4870*/  @!P4 IMAD.MOV.U32 R0, RZ, RZ, 0x2000 ;  /* 0x00002000ff00c424 */ /* 0x002fe200078e00ff */
[----:B------:R-:W-:Y:S03]  /*4880*/  UMOV UR9, 0x10000000 ;  /* 0x1000000000097882 */ /* 0x000fe60000000000 */
[----:B------:R-:W1:Y:S01]  /*4890*/  @!P1 LDC R2, c[0x0][0xb0c] ;  /* 0x0002c300ff029b82 */ /* 0x000e620000000800 */
[----:B------:R-:W-:Y:S01]  /*48a0*/  @!UP0 UIADD3 UR18, UPT, UPT, UR34, 0x40, URZ ;  /* 0x0000004022128890 */ /* 0x000fe2000fffe0ff */
[----:B------:R-:W-:Y:S01]  /*48b0*/  @P3 SHF.R.U32.HI R30, RZ, 0x10, R25 ;  /* 0x00000010ff1e3819 */ /* 0x000fe20000011619 */
[----:B------:R-:W-:Y:S01]  /*48c0*/  @!UP0 UIADD3 UR16, UPT, UPT, UR4, 0x4200, URZ ;  /* 0x0000420004108890 */ /* 0x000fe2000fffe0ff */
[----:B------:R-:W-:Y:S01]  /*48d0*/  VIADD R32, R32, 0x1 ;  /* 0x0000000120207836 */ /* 0x000fe20000000000 */
[----:B------:R-:W-:Y:S01]  /*48e0*/  VOTEU.ALL UP0, P4 ;  /* 0x0000000000ff7886 */ /* 0x000fe20002000000 */
[----:B------:R-:W-:Y:S01]  /*48f0*/  UMOV UR19, UR35 ;  /* 0x0000002300137c82 */ /* 0x000fe20008000000 */
[----:B------:R-:W-:Y:S01]  /*4900*/  UMOV UR20, UR36 ;  /* 0x0000002400147c82 */ /* 0x000fe20008000000 */
[----:B------:R-:W-:Y:S01]  /*4910*/  IMAD.U32 R9, RZ, RZ, UR6 ;  /* 0x00000006ff097e24 */ /* 0x000fe2000f8e00ff */
[----:B------:R-:W-:Y:S01]  /*4920*/  UPRMT UR6, UR37, 0x654, UR17 ;  /* 0x0000065425067896 */ /* 0x000fe20008000011 */
[----:B------:R-:W-:Y:S01]  /*4930*/  IMAD.U32 R8, RZ, RZ, UR8 ;  /* 0x00000008ff087e24 */ /* 0x000fe2000f8e00ff */
[----:B------:R-:W-:Y:S02]  /*4940*/  UMOV UR8, 0x0 ;  /* 0x0000000000087882 */ /* 0x000fe40000000000 */
[----:B------:R-:W-:Y:S02]  /*4950*/  @!P4 R2UR UR11, R9 ;  /* 0x00000000090bc2ca */ /* 0x000fe400000e0000 */
[----:B------:R-:W-:Y:S02]  /*4960*/  @!P4 R2UR UR10, R8 ;  /* 0x00000000080ac2ca */ /* 0x000fe400000e0000 */
[----:B------:R-:W3:Y:S11]  /*4970*/  LDC.64 R8, c[0x0][0xb10] ;  /* 0x0002c400ff087b82 */ /* 0x000ef60000000a00 */
[----:B------:R4:W-:Y:S01]  /*4980*/  @!UP0 UTMALDG.3D [UR16], [UR10], desc[UR8] ;  /* 0x000008100a0085b4 */ /* 0x0009e20008011000 */
[----:B------:R5:W-:Y:S01]  /*4990*/  @!P4 SYNCS.ARRIVE.TRANS64.RED.A0TR RZ, [UR4+0x60], R0 ;  /* 0x00006000ffffc9a7 */ /* 0x000be20008300404 */
[C---:B---3--:R-:W-:Y:S01]  /*49a0*/  @!P1 IMAD.HI.U32 R8, R11.reuse, R8, RZ ;  /* 0x000000080b089227 */ /* 0x048fe200078e00ff */
[----:B--2---:R-:W-:Y:S02]  /*49b0*/  @!P1 ISETP.NE.AND P0, PT, R12, 0x1, PT ;  /* 0x000000010c00980c */ /* 0x004fe40003f05270 */
[----:B-1----:R-:W-:Y:S01]  /*49c0*/  @!P1 ISETP.NE.AND P2, PT, R2, 0x1, PT ;  /* 0x000000010200980c */ /* 0x002fe20003f45270 */
[----:B------:R-:W-:Y:S01]  /*49d0*/  SYNCS.ARRIVE.TRANS64.RED.A1T0 RZ, [UR6], RZ ;  /* 0x000000ffffff79a7 */ /* 0x000fe20008100406 */
[C---:B------:R-:W-:Y:S01]  /*49e0*/  @!P1 IMAD.HI.U32 R13, R10.reuse, R13, RZ ;  /* 0x0000000d0a0d9227 */ /* 0x040fe200078e00ff */
[----:B------:R-:W-:Y:S04]  /*49f0*/  @!P1 SHF.R.U32.HI R8, RZ, R9, R8 ;  /* 0x00000009ff089219 */ /* 0x000fe80000011608 */
[----:B------:R-:W-:Y:S01]  /*4a00*/  @!P1 SEL R8, R11, R8, !P2 ;  /* 0x000000080b089207 */ /* 0x000fe20005000000 */
[----:B------:R-:W1:Y:S01]  /*4a10*/  SYNCS.PHASECHK.TRANS64.TRYWAIT P5, [UR4+0x88], R20 ;  /* 0x00008814ff0075a7 */ /* 0x000e6200080a1104 */
[----:B-----5:R-:W2:Y:S02]  /*4a20*/  @!P1 LDC R0, c[0x0][0xb20] ;  /* 0x0002c800ff009b82 */ /* 0x020ea40000000800 */
[----:B--2---:R-:W-:Y:S04]  /*4a30*/  @!P1 SHF.R.U32.HI R0, RZ, R0, R13 ;  /* 0x00000000ff009219 */ /* 0x004fe8000001160d */
[----:B------:R-:W-:Y:S05]  /*4a40*/  @!P1 SEL R9, R10, R0, !P0 ;  /* 0x000000000a099207 */ /* 0x000fea0004000000 */
[----:B------:R-:W-:Y:S02]  /*4a50*/  @!P1 IMAD.IADD R0, R9, 0x1, -R8 ;  /* 0x0000000109009824 */ /* 0x000fe400078e0a08 */
[----:B------:R-:W-:Y:S02]  /*4a60*/  @!P1 IMAD.IADD R8, R8, 0x1, -R9 ;  /* 0x0000000108089824 */ /* 0x000fe400078e0a09 */
[----:B------:R-:W-:Y:S02]  /*4a70*/  @!P1 IMAD R11, R0, R2, R11 ;  /* 0x00000002000b9224 */ /* 0x000fe400078e020b */
[----:B------:R-:W-:Y:S01]  /*4a80*/  @!P1 IMAD R10, R8, R12, R10 ;  /* 0x0000000c080a9224 */ /* 0x000fe200078e020a */
[----:B-1--4-:R-:W-:Y:S06]  /*4a90*/  @!P5 BRA `(.L_x_85) ;  /* 0x0000004c00a0d947 */ /* 0x012fec0003800000 */
.L_x_177:
[----:B------:R-:W-:Y:S01]  /*4aa0*/  @!P4 IADD3 R2, P0, PT, R34, 0x580, RZ ;  /* 0x000005802202c810 */ /* 0x000fe20007f1e0ff */
[----:B------:R-:W-:Y:S01]  /*4ab0*/  VOTEU.ALL UP0, P4 ;  /* 0x0000000000ff7886 */ /* 0x000fe20002000000 */
[----:B------:R-:W-:Y:S01]  /*4ac0*/  UMOV UR18, 0x0 ;  /* 0x0000000000127882 */ /* 0x000fe20000000000 */
[----:B------:R-:W-:Y:S01]  /*4ad0*/  UMOV UR19, 0x10000000 ;  /* 0x1000000000137882 */ /* 0x000fe20000000000 */
[----:B------:R-:W-:Y:S01]  /*4ae0*/  @!P4 R2UR UR8, R2 ;  /* 0x000000000208c2ca */ /* 0x000fe200000e0000 */
[----:B-1----:R-:W-:Y:S01]  /*4af0*/  @!P4 IMAD.X R0, RZ, RZ, R35, P0 ;  /* 0x000000ffff00c224 */ /* 0x002fe200000e0623 */
[----:B------:R-:W-:Y:S01]  /*4b00*/  @!UP0 UIADD3 UR10, UPT, UPT, UR34, 0x60, URZ ;  /* 0x00000060220a8890 */ /* 0x000fe2000fffe0ff */
[----:B------:R-:W-:Y:S01]  /*4b10*/  ISETP.NE.AND P0, PT, R32, 0x2, PT ;  /* 0x000000022000780c */ /* 0x000fe20003f05270 */
[----:B------:R-:W-:Y:S01]  /*4b20*/  @!UP0 UIADD3 UR9, UPT, UPT, UR4, 0x68, URZ ;  /* 0x0000006804098890 */ /* 0x000fe2000fffe0ff */
[----:B------:R-:W-:Y:S01]  /*4b30*/  LOP3.LUT R33, R33, 0x1, RZ, 0x3c, !PT ;  /* 0x0000000121217812 */ /* 0x000fe200078e3cff */
[----:B------:R-:W-:Y:S01]  /*4b40*/  UMOV UR11, UR35 ;  /* 0x00000023000b7c82 */ /* 0x000fe20008000000 */
[----:B------:R-:W-:Y:S01]  /*4b50*/  @!P4 R2UR UR6, R0 ;  /* 0x000000000006c2ca */ /* 0x000fe200000e0000 */
[----:B------:R-:W-:Y:S01]  /*4b60*/  UMOV UR12, UR36 ;  /* 0x00000024000c7c82 */ /* 0x000fe20008000000 */
[----:B------:R-:W-:Y:S01]  /*4b70*/  @P3 R2UR UR36, R30 ;  /* 0x000000001e2432ca */ /* 0x000fe200000e0000 */
[----:B------:R-:W-:Y:S01]  /*4b80*/  IMAD.IADD R20, R10, 0x1, R86 ;  /* 0x000000010a147824 */ /* 0x000fe200078e0256 */
[----:B------:R-:W-:Y:S01]  /*4b90*/  SEL R0, RZ, 0x1, P0 ;  /* 0x00000001ff007807 */ /* 0x000fe20000000000 */
[----:B------:R-:W-:Y:S01]  /*4ba0*/  IMAD.IADD R21, R11, 0x1, R87 ;  /* 0x000000010b157824 */ /* 0x000fe200078e0257 */
[----:B------:R-:W-:Y:S01]  /*4bb0*/  SEL R32, R32, RZ, P0 ;  /* 0x000000ff20207207 */ /* 0x000fe20000000000 */
[----:B------:R-:W-:Y:S01]  /*4bc0*/  IMAD.U32 R8, RZ, RZ, UR8 ;  /* 0x00000008ff087e24 */ /* 0x000fe2000f8e00ff */
[----:B------:R-:W-:Y:S01]  /*4bd0*/  @!UP0 UIADD3 UR8, UPT, UPT, UR4, 0x6200, URZ ;  /* 0x0000620004088890 */ /* 0x000fe2000fffe0ff */
[----:B------:R-:W-:Y:S01]  /*4be0*/  LOP3.LUT R31, R31, R0, RZ, 0x3c, !PT ;  /* 0x000000001f1f7212 */ /* 0x000fe200078e3cff */
[----:B------:R-:W-:Y:S02]  /*4bf0*/  VOTEU.ALL UP0, P4 ;  /* 0x0000000000ff7886 */ /* 0x000fe40002000000 */
[----:B------:R-:W-:Y:S01]  /*4c00*/  @!P4 R2UR UR14, R8 ;  /* 0x00000000080ec2ca */ /* 0x000fe200000e0000 */
[----:B------:R-:W-:Y:S05]  /*4c10*/  IMAD.U32 R9, RZ, RZ, UR6 ;  /* 0x00000006ff097e24 */ /* 0x000fea000f8e00ff */
[----:B------:R-:W-:Y:S11]  /*4c20*/  @!P4 R2UR UR15, R9 ;  /* 0x00000000090fc2ca */ /* 0x000ff600000e0000 */
[----:B------:R-:W-:Y:S02]  /*4c30*/  @!UPT UIADD3 URZ, UPT, UPT, URZ, URZ, URZ ;  /* 0x000000fffffff290 */ /* 0x000fe4000fffe0ff */
[----:B------:R2:W-:Y:S01]  /*4c40*/  @!UP0 UTMALDG.3D [UR8], [UR14], desc[UR18] ;  /* 0x000012080e0085b4 */ /* 0x0005e20008011000 */
[----:B------:R2:W-:Y:S01]  /*4c50*/  @!P4 SYNCS.ARRIVE.TRANS64.RED.A0TR RZ, [UR4+0x68], R29 ;  /* 0x0000681dffffc9a7 */ /* 0x0005e20008300404 */
[----:B------:R-:W-:Y:S01]  /*4c60*/  UPLOP3.LUT UP0, UPT, UPT, UPT, UPT, 0x80, 0x8 ;  /* 0x000000000008789c */ /* 0x000fe20003f0f070 */
[----:B------:R-:W-:Y:S01]  /*4c70*/  SYNCS.ARRIVE.TRANS64.RED.A1T0 RZ, [UR5], RZ ;  /* 0x000000ffffff79a7 */ /* 0x000fe20008100405 */
[----:B------:R-:W-:Y:S09]  /*4c80*/  @P3 BRA `(.L_x_86) ;  /* 0xfffffff0009c3947 */ /* 0x000ff2000383ffff */
[----:B------:R-:W-:-:S04]  /*4c90*/  SHF.L.U32 R2, R33, 0x1f, RZ ;  /* 0x0000001f21027819 */ /* 0x000fc800000006ff */
[----:B------:R-:W1:Y:S02]  /*4ca0*/  SYNCS.PHASECHK.TRANS64.TRYWAIT P0, [UR4+0x70], R2 ;  /* 0x00007002ff0075a7 */ /* 0x000e640008001104 */
[----:B-1----:R-:W-:Y:S05]  /*4cb0*/  @!P0 BRA `(.L_x_87) ;  /* 0x0000004c00308947 */ /* 0x002fea0003800000 */
.L_x_179:
[----:B------:R-:W3:Y:S02]  /*4cc0*/  SYNCS.PHASECHK.TRANS64.TRYWAIT P0, [UR4+0x78], R2 ;  /* 0x00007802ff0075a7 */ /* 0x000ee40008001104 */
[----:B---3--:R-:W-:Y:S05]  /*4cd0*/  @!P0 BRA `(.L_x_88) ;  /* 0x0000004c00408947 */ /* 0x008fea0003800000 */
.L_x_181:
[----:B------:R-:W3:Y:S02]  /*4ce0*/  SYNCS.PHASECHK.TRANS64.TRYWAIT P0, [UR4+0x80], R2 ;  /* 0x00008002ff0075a7 */ /* 0x000ee40008001104 */
[----:B---3--:R-:W-:Y:S05]  /*4cf0*/  @!P0 BRA `(.L_x_89) ;  /* 0x0000004c00508947 */ /* 0x008fea0003800000 */
.L_x_183:
[----:B-1----:R-:W-:-:S07]  /*4d00*/  MOV R0, UR4 ;  /* 0x0000000400007c02 */ /* 0x002fce0008000f00 */
.L_x_90:
[----:B-1----:R-:W-:-:S04]  /*4d10*/  SHF.L.U32 R2, R33, 0x1f, RZ ;  /* 0x0000001f21027819 */ /* 0x002fc800000006ff */
[----:B------:R1:W3:Y:S03]  /*4d20*/  SYNCS.PHASECHK.TRANS64.TRYWAIT P0, [R0+URZ+0x88], R2 ;  /* 0x00008802000075a7 */ /* 0x0002e600080011ff */
[----:B---3--:R-:W-:Y:S05]  /*4d30*/  @!P0 NANOSLEEP.SYNCS 0x989680 ;  /* 0x009896800000895d */ /* 0x008fea0003900000 */
[----:B------:R-:W3:Y:S02]  /*4d40*/  @!P0 SYNCS.PHASECHK.TRANS64 P0, [R0+URZ+0x88], R2 ;  /* 0x00008802000085a7 */ /* 0x000ee400080010ff */
[----:B--23--:R-:W-:Y:S05]  /*4d50*/  @P0 EXIT ;  /* 0x000000000000094d */ /* 0x00cfea0003800000 */
[----:B------:R-:W-:Y:S05]  /*4d60*/  BRA `(.L_x_90) ;  /* 0xfffffffc00e87947 */ /* 0x000fea000383ffff */
.L_x_75:
[----:B------:R-:W-:-:S06]  /*4d70*/  UISETP.GE.AND UP0, UPT, UR5, 0x4, UPT ;  /* 0x000000040500788c */ /* 0x000fcc000bf06270 */
[----:B------:R-:W-:-:S13]  /*4d80*/  PLOP3.LUT P0, PT, PT, PT, UP0, 0x80, 0x8 ;  /* 0x000000000008781c */ /* 0x000fda0003f0f008 */
[----:B------:R-:W-:Y:S05]  /*4d90*/  @!P0 EXIT ;  /* 0x000000000000894d */ /* 0x000fea0003800000 */
[----:B------:R-:W-:Y:S01]  /*4da0*/  BAR.SYNC.DEFER_BLOCKING 0x6, 0xa0 ;  /* 0x0182800000007b1d */ /* 0x000fe20000010000 */
[C---:B------:R-:W-:Y:S01]  /*4db0*/  IMAD.SHL.U32 R2, R101.reuse, 0x20, RZ ;  /* 0x0000002065027824 */ /* 0x040fe200078e00ff */
[C---:B------:R-:W-:Y:S01]  /*4dc0*/  SHF.L.U32 R46, R101.reuse, 0x10, RZ ;  /* 0x00000010652e7819 */ /* 0x040fe200000006ff */
[C---:B------:R-:W-:Y:S01]  /*4dd0*/  IMAD.SHL.U32 R100, R101.reuse, 0x4, RZ ;  /* 0x0000000465647824 */ /* 0x040fe200078e00ff */
[C---:B------:R-:W-:Y:S01]  /*4de0*/  LOP3.LUT R102, R101.reuse, 0x60, RZ, 0xc0, !PT ;  /* 0x0000006065667812 */ /* 0x040fe200078ec0ff */
[----:B------:R-:W-:Y:S01]  /*4df0*/  HFMA2 R97, -RZ, RZ, 0, 5.9604644775390625e-08 ;  /* 0x00000001ff617431 */ /* 0x000fe200000001ff */
[----:B------:R-:W-:Y:S02]  /*4e00*/  UMOV UR48, 0x400 ;  /* 0x0000040000307882 */ /* 0x000fe40000000000 */
[----:B------:R-:W1:Y:S01]  /*4e10*/  LDC R91, c[0x0][0x370] ;  /* 0x0000dc00ff5b7b82 */ /* 0x000e620000000800 */
[----:B------:R-:W-:Y:S01]  /*4e20*/  ULEA UR48, UR37, UR48, 0x18 ;  /* 0x0000003025307291 */ /* 0x000fe2000f8ec0ff */
[----:B------:R-:W-:Y:S01]  /*4e30*/  LOP3.LUT R3, R2, 0xc0, RZ, 0xc0, !PT ;  /* 0x000000c002037812 */ /* 0x000fe200078ec0ff */
[----:B------:R-:W-:Y:S01]  /*4e40*/  HFMA2 R95, -RZ, RZ, 0, 0 ;  /* 0x00000000ff5f7431 */ /* 0x000fe200000001ff */
[----:B------:R-:W-:Y:S01]  /*4e50*/  LOP3.LUT R99, R101, 0x2, RZ, 0xc0, !PT ;  /* 0x0000000265637812 */ /* 0x000fe200078ec0ff */
[----:B------:R-:W-:Y:S01]  /*4e60*/  UIADD3 UR4, UPT, UPT, UR48, 0x200, URZ ;  /* 0x0000020030047890 */ /* 0x000fe2000fffe0ff */
[----:B------:R-:W-:Y:S01]  /*4e70*/  LOP3.LUT R100, R3, 0x18, R100, 0xf8, !PT ;  /* 0x0000001803647812 */ /* 0x000fe200078ef864 */
[----:B------:R-:W-:Y:S01]  /*4e80*/  IMAD.MOV.U32 R45, RZ, RZ, RZ ;  /* 0x000000ffff2d7224 */ /* 0x000fe200078e00ff */
[----:B------:R-:W2:Y:S01]  /*4e90*/  LDC R42, c[0x0][0xb0c] ;  /* 0x0002c300ff2a7b82 */ /* 0x000ea20000000800 */
[----:B------:R-:W-:Y:S01]  /*4ea0*/  LOP3.LUT R46, R46, 0x600000, RZ, 0xc0, !PT ;  /* 0x006000002e2e7812 */ /* 0x000fe200078ec0ff */
[----:B------:R-:W-:Y:S01]  /*4eb0*/  IMAD.MOV.U32 R105, RZ, RZ, RZ ;  /* 0x000000ffff697224 */ /* 0x000fe200078e00ff */
[----:B------:R-:W-:Y:S01]  /*4ec0*/  LOP3.LUT R100, R100, 0xf20, R2, 0xf8, !PT ;  /* 0x00000f2064647812 */ /* 0x000fe200078ef802 */
[----:B------:R-:W-:Y:S01]  /*4ed0*/  IMAD.U32 R93, RZ, RZ, UR4 ;  /* 0x00000004ff5d7e24 */ /* 0x000fe2000f8e00ff */
[----:B------:R-:W-:Y:S01]  /*4ee0*/  LOP3.LUT R101, R101, 0x4, RZ, 0xc0, !PT ;  /* 0x0000000465657812 */ /* 0x000fe200078ec0ff */
[----:B------:R-:W3:Y:S01]  /*4ef0*/  LDCU.64 UR52, c[0x0][0x348] ;  /* 0x00006900ff3477ac */ /* 0x000ee20008000a00 */
[----:B------:R-:W-:Y:S01]  /*4f00*/  MOV R96, RZ ;  /* 0x000000ff00607202 */ /* 0x000fe20000000f00 */
[----:B------:R-:W4:Y:S01]  /*4f10*/  LDC R89, c[0x0][0xb20] ;  /* 0x0002c800ff597b82 */ /* 0x000f220000000800 */
[----:B------:R-:W3:Y:S01]  /*4f20*/  LDS R0, [UR48+0x150] ;  /* 0x00015030ff007984 */ /* 0x000ee20008000800 */
[----:B------:R-:W-:Y:S01]  /*4f30*/  IMAD R100, R100, 0x2, R93 ;  /* 0x0000000264647824 */ /* 0x000fe200078e025d */
[----:B------:R-:W1:Y:S03]  /*4f40*/  LDCU.64 UR38, c[0x0][0x888] ;  /* 0x00011100ff2677ac */ /* 0x000e660008000a00 */
[--C-:B------:R-:W-:Y:S01]  /*4f50*/  IMAD R99, R99, -0x10, R100.reuse ;  /* 0xfffffff063637824 */ /* 0x100fe200078e0264 */
[----:B------:R-:W1:Y:S01]  /*4f60*/  LDCU.64 UR44, c[0x0][0x890] ;  /* 0x00011200ff2c77ac */ /* 0x000e620008000a00 */
[----:B------:R-:W1:Y:S01]  /*4f70*/  LDC R41, c[0x0][0xb30] ;  /* 0x0002cc00ff297b82 */ /* 0x000e620000000800 */
[----:B------:R-:W-:Y:S01]  /*4f80*/  IMAD R98, R101, -0x10, R100 ;  /* 0xfffffff065627824 */ /* 0x000fe200078e0264 */
[----:B------:R-:W-:Y:S01]  /*4f90*/  UMOV UR49, URZ ;  /* 0x000000ff00317c82 */ /* 0x000fe20008000000 */
[----:B------:R-:W-:-:S05]  /*4fa0*/  UMOV UR51, URZ ;  /* 0x000000ff00337c82 */ /* 0x000fca0008000000 */
[----:B------:R-:W1:Y:S08]  /*4fb0*/  LDC.64 R84, c[0x0][0xb10] ;  /* 0x0002c400ff547b82 */ /* 0x000e700000000a00 */
[----:B------:R-:W1:Y:S08]  /*4fc0*/  LDC.64 R38, c[0x0][0xb18] ;  /* 0x0002c600ff267b82 */ /* 0x000e700000000a00 */
[----:B------:R-:W1:Y:S08]  /*4fd0*/  LDC.64 R36, c[0x0][0xb28] ;  /* 0x0002ca00ff247b82 */ /* 0x000e700000000a00 */
[----:B------:R-:W1:Y:S01]  /*4fe0*/  LDC.64 R82, c[0x0][0x8b0] ;  /* 0x00022c00ff527b82 */ /* 0x000e620000000a00 */
[----:B---3--:R-:W-:-:S07]  /*4ff0*/  IMAD.IADD R46, R0, 0x1, R46 ;  /* 0x00000001002e7824 */ /* 0x008fce00078e022e */
[----:B------:R-:W3:Y:S08]  /*5000*/  LDC.64 R80, c[0x0][0x8a8] ;  /* 0x00022a00ff507b82 */ /* 0x000ef00000000a00 */
[----:B--2-4-:R-:W1:Y:S02]  /*5010*/  LDC R90, c[0x0][0x374] ;  /* 0x0000dd00ff5a7b82 */ /* 0x014e640000000800 */
.L_x_134:
[----:B------:R-:W-:Y:S02]  /*5020*/  LEA R0, R105, UR48, 0x3 ;  /* 0x0000003069007c11 */ /* 0x000fe4000f8e18ff */
[----:B------:R-:W-:Y:S02]  /*5030*/  SHF.L.U32 R2, R95, 0x1f, RZ ;  /* 0x0000001f5f027819 */ /* 0x000fe400000006ff */
[----:B-1----:R-:W-:Y:S02]  /*5040*/  LEA R16, R105, UR48, 0x4 ;  /* 0x0000003069107c11 */ /* 0x002fe4000f8e20ff */
[----:B------:R-:W2:Y:S02]  /*5050*/  SYNCS.PHASECHK.TRANS64.TRYWAIT P0, [R0+URZ+0xa0], R2 ;  /* 0x0000a002000075a7 */ /* 0x000ea400080011ff */
[----:B--23--:R-:W-:Y:S05]  /*5060*/  @!P0 BRA `(.L_x_91) ;  /* 0x00000048008c8947 */ /* 0x00cfea0003800000 */
.L_x_184:
[----:B------:R-:W4:Y:S01]  /*5070*/  LDC.64 R10, c[0x0][0xb10] ;  /* 0x0002c400ff0a7b82 */ /* 0x000f220000000a00 */
[----:B------:R-:W3:Y:S01]  /*5080*/  LDS.128 R16, [R16+0x130] ;  /* 0x0001300010107984 */ /* 0x000ee20000000c00 */
[----:B-1----:R-:W-:Y:S01]  /*5090*/  ISETP.NE.AND P1, PT, R41, 0x1, PT ;  /* 0x000000012900780c */ /* 0x002fe20003f25270 */
[----:B--2---:R-:W-:Y:S01]  /*50a0*/  VIADD R0, R0, 0xb0 ;  /* 0x000000b000007836 */ /* 0x004fe20000000000 */
[----:B------:R-:W-:Y:S04]  /*50b0*/  ISETP.GE.AND P0, PT, R40, 0x1, PT ;  /* 0x000000012800780c */ /* 0x000fe80003f06270 */
[----:B------:R-:W1:Y:S01]  /*50c0*/  LDC.64 R8, c[0x0][0xb18] ;  /* 0x0002c600ff087b82 */ /* 0x000e620000000a00 */
[----:B------:R-:W-:Y:S01]  /*50d0*/  PRMT R0, RZ, 0x654, R0 ;  /* 0x00000654ff007816 */ /* 0x000fe20000000000 */
[----:B------:R-:W-:Y:S01]  /*50e0*/  @!PT LDS RZ, [RZ] ;  /* 0x00000000fffff984 */ /* 0x000fe20000000800 */
[----:B------:R-:W-:Y:S01]  /*50f0*/  @!PT LDS RZ, [RZ] ;  /* 0x00000000fffff984 */ /* 0x000fe20000000800 */
[----:B------:R-:W-:Y:S01]  /*5100*/  @!PT LDS RZ, [RZ] ;  /* 0x00000000fffff984 */ /* 0x000fe20000000800 */
[----:B------:R-:W-:Y:S01]  /*5110*/  @!PT LDS RZ, [RZ] ;  /* 0x00000000fffff984 */ /* 0x000fe20000000800 */
[----:B------:R2:W-:Y:S06]  /*5120*/  MEMBAR.ALL.CTA ;  /* 0x0000000000007992 */ /* 0x0005ec0000008000 */
[----:B--2---:R-:W2:Y:S01]  /*5130*/  FENCE.VIEW.ASYNC.S ;  /* 0x00000000000073c6 */ /* 0x004ea20000000000 */
[----:B------:R-:W1:Y:S08]  /*5140*/  @!P1 LDC R12, c[0x0][0xb20] ;  /* 0x0002c800ff0c9b82 */ /* 0x000e700000000800 */
[----:B------:R-:W1:Y:S01]  /*5150*/  @!P1 LDC R7, c[0x0][0xb0c] ;  /* 0x0002c300ff079b82 */ /* 0x000e620000000800 */
[----:B--2---:R2:W-:Y:S01]  /*5160*/  SYNCS.ARRIVE.TRANS64.RED.A1T0 RZ, [R0+URZ], RZ ;  /* 0x000000ff00ff79a7 */ /* 0x0045e200081004ff */
[----:B---3--:R-:W-:Y:S04]  /*5170*/  LOP3.LUT P4, RZ, R18, 0x1, RZ, 0xc0, !PT ;  /* 0x0000000112ff7812 */ /* 0x008fe8000788c0ff */
[----:B------:R-:W-:Y:S09]  /*5180*/  P2R R103, PR, RZ, 0x10 ;  /* 0x00000010ff677803 */ /* 0x000ff20000000000 */
[----:B------:R-:W-:Y:S02]  /*5190*/  @P4 MOV R44, R16 ;  /* 0x00000010002c4202 */ /* 0x000fe40000000f00 */
[----:B------:R-:W-:Y:S01]  /*51a0*/  @P4 LOP3.LUT R43, R17, 0xffff, RZ, 0xc0, !PT ;  /* 0x0000ffff112b4812 */ /* 0x000fe200078ec0ff */
[----:B--2-4-:R-:W-:Y:S06]  /*51b0*/  @!P0 BRA `(.L_x_92) ;  /* 0x0000000000a48947 */ /* 0x014fec0003800000 */
[----:B------:R-:W-:Y:S01]  /*51c0*/  IMAD.HI.U32 R0, R90, R39, RZ ;  /* 0x000000275a007227 */ /* 0x000fe200078e00ff */
[----:B------:R-:W-:Y:S02]  /*51d0*/  ISETP.NE.AND P0, PT, R38, 0x1, PT ;  /* 0x000000012600780c */ /* 0x000fe40003f05270 */
[----:B------:R-:W-:Y:S01]  /*51e0*/  ISETP.NE.AND P2, PT, R40, 0x1, PT ;  /* 0x000000012800780c */ /* 0x000fe20003f45270 */
[----:B------:R-:W-:Y:S01]  /*51f0*/  IMAD.HI.U32 R4, R91, R84, RZ ;  /* 0x000000545b047227 */ /* 0x000fe200078e00ff */
[----:B------:R-:W-:Y:S02]  /*5200*/  SHF.R.U32.HI R0, RZ, R89, R0 ;  /* 0x00000059ff007219 */ /* 0x000fe40000011600 */
[----:B------:R-:W-:Y:S01]  /*5210*/  ISETP.NE.AND P3, PT, R42, 0x1, PT ;  /* 0x000000012a00780c */ /* 0x000fe20003f65270 */
[----:B------:R-:W-:Y:S01]  /*5220*/  IMAD.HI.U32 R6, R43, R39, RZ ;  /* 0x000000272b067227 */ /* 0x000fe200078e00ff */
[-C--:B------:R-:W-:Y:S02]  /*5230*/  SHF.R.U32.HI R4, RZ, R85.reuse, R4 ;  /* 0x00000055ff047219 */ /* 0x080fe40000011604 */
[----:B------:R-:W-:Y:S01]  /*5240*/  SEL R0, R90, R0, !P0 ;  /* 0x000000005a007207 */ /* 0x000fe20004000000 */
[----:B------:R-:W-:Y:S01]  /*5250*/  IMAD.HI.U32 R5, R44, R84, RZ ;  /* 0x000000542c057227 */ /* 0x000fe200078e00ff */
[----:B------:R-:W-:Y:S03]  /*5260*/  SEL R4, R91, R4, !P3 ;  /* 0x000000045b047207 */ /* 0x000fe60005800000 */
[-C--:B------:R-:W-:Y:S01]  /*5270*/  IMAD.HI.U32 R3, R0, R36.reuse, RZ ;  /* 0x0000002400037227 */ /* 0x080fe200078e00ff */
[----:B------:R-:W-:Y:S03]  /*5280*/  SHF.R.U32.HI R5, RZ, R85, R5 ;  /* 0x00000055ff057219 */ /* 0x000fe60000011605 */
[----:B------:R-:W-:Y:S01]  /*5290*/  IMAD.HI.U32 R2, R4, R36, RZ ;  /* 0x0000002404027227 */ /* 0x000fe200078e00ff */
[----:B------:R-:W-:Y:S02]  /*52a0*/  @P2 SHF.R.U32.HI R0, RZ, R37, R3 ;  /* 0x00000025ff002219 */ /* 0x000fe40000011603 */
[----:B------:R-:W-:Y:S02]  /*52b0*/  SHF.R.U32.HI R3, RZ, R89, R6 ;  /* 0x00000059ff037219 */ /* 0x000fe40000011606 */
[----:B------:R-:W-:Y:S01]  /*52c0*/  @P2 SHF.R.U32.HI R4, RZ, R37, R2 ;  /* 0x00000025ff042219 */ /* 0x000fe20000011602 */
[----:B------:R-:W-:Y:S01]  /*52d0*/  IMAD R0, R40, R0, RZ ;  /* 0x0000000028007224 */ /* 0x000fe200078e02ff */
[----:B------:R-:W-:Y:S02]  /*52e0*/  SEL R3, R43, R3, !P0 ;  /* 0x000000032b037207 */ /* 0x000fe40004000000 */
[----:B------:R-:W-:Y:S01]  /*52f0*/  SEL R2, R44, R5, !P3 ;  /* 0x000000052c027207 */ /* 0x000fe20005800000 */
[----:B------:R-:W-:Y:S01]  /*5300*/  IMAD R5, R40, R4, RZ ;  /* 0x0000000428057224 */ /* 0x000fe200078e02ff */
[C---:B------:R-:W-:Y:S01]  /*5310*/  ISETP.GE.AND P0, PT, R3.reuse, R0, PT ;  /* 0x000000000300720c */ /* 0x040fe20003f06270 */
[C---:B------:R-:W-:Y:S03]  /*5320*/  IMAD.HI.U32 R0, R3.reuse, R36, RZ ;  /* 0x0000002403007227 */ /* 0x040fe600078e00ff */
[C---:B------:R-:W-:Y:S02]  /*5330*/  ISETP.GE.OR P0, PT, R2.reuse, R5, P0 ;  /* 0x000000050200720c */ /* 0x040fe40000706670 */
[----:B------:R-:W-:Y:S04]  /*5340*/  SHF.R.U32.HI R0, RZ, R37, R0 ;  /* 0x00000025ff007219 */ /* 0x000fe80000011600 */
[C---:B------:R-:W-:Y:S05]  /*5350*/  SEL R6, R3.reuse, R0, !P2 ;  /* 0x0000000003067207 */ /* 0x040fea0005000000 */
        /* <DEDUP_REMOVED lines=14> */
[----:B------:R-:W-:Y:S07]  /*5440*/  IMAD R43, R3, R38, R43 ;  /* 0x00000026032b7224 */ /* 0x000fee00078e022b */
.L_x_92:
[----:B-1----:R-:W-:Y:S01]  /*5450*/  @!P1 ISETP.NE.AND P0, PT, R8, 0x1, PT ;  /* 0x000000010800980c */ /* 0x002fe20003f05270 */
[----:B------:R-:W-:Y:S01]  /*5460*/  @!P1 IMAD.HI.U32 R2, R43, R9, RZ ;  /* 0x000000092b029227 */ /* 0x000fe200078e00ff */
[----:B------:R-:W-:Y:S01]  /*5470*/  R2UR UR42, R21 ;  /* 0x00000000152a72ca */ /* 0x000fe200000e0000 */
[----:B------:R-:W-:Y:S01]  /*5480*/  BSSY.RECONVERGENT B6, `(.L_x_93) ;  /* 0x0000031000067945 */ /* 0x000fe20003800200 */
[----:B------:R-:W-:Y:S01]  /*5490*/  R2UR UR41, R20 ;  /* 0x00000000142972ca */ /* 0x000fe200000e0000 */
[C---:B------:R-:W-:Y:S01]  /*54a0*/  @!P1 IMAD.HI.U32 R0, R44.reuse, R10, RZ ;  /* 0x0000000a2c009227 */ /* 0x040fe200078e00ff */
[----:B------:R-:W-:Y:S02]  /*54b0*/  @!P1 SHF.R.U32.HI R2, RZ, R12, R2 ;  /* 0x0000000cff029219 */ /* 0x000fe40000011602 */
[----:B------:R-:W-:Y:S01]  /*54c0*/  @!P1 ISETP.NE.AND P2, PT, R7, 0x1, PT ;  /* 0x000000010700980c */ /* 0x000fe20003f45270 */
[----:B------:R-:W-:Y:S01]  /*54d0*/  VIADD R105, R105, 0x1 ;  /* 0x0000000169697836 */ /* 0x000fe20000000000 */
[----:B------:R-:W-:Y:S02]  /*54e0*/  @!P1 SEL R2, R43, R2, !P0 ;  /* 0x000000022b029207 */ /* 0x000fe40004000000 */
[----:B------:R-:W-:Y:S02]  /*54f0*/  @!P1 SHF.R.U32.HI R0, RZ, R11, R0 ;  /* 0x0000000bff009219 */ /* 0x000fe40000011600 */
[----:B------:R-:W-:Y:S01]  /*5500*/  LOP3.LUT P0, RZ, R93, 0x1b0, RZ, 0xc0, !PT ;  /* 0x000001b05dff7812 */ /* 0x000fe2000780c0ff */
[----:B------:R-:W-:Y:S01]  /*5510*/  USHF.L.U32 UR42, UR42, 0x7, URZ ;  /* 0x000000072a2a7899 */ /* 0x000fe200080006ff */
[----:B------:R-:W-:Y:S01]  /*5520*/  @!P1 SEL R3, R44, R0, !P2 ;  /* 0x000000002c039207 */ /* 0x000fe20005000000 */
[----:B------:R-:W-:Y:S01]  /*5530*/  USHF.L.U32 UR41, UR41, 0x7, URZ ;  /* 0x0000000729297899 */ /* 0x000fe200080006ff */
[----:B------:R-:W-:Y:S03]  /*5540*/  @P4 SHF.R.U32.HI R94, RZ, 0x10, R17 ;  /* 0x00000010ff5e4819 */ /* 0x000fe60000011611 */
[----:B------:R-:W-:Y:S02]  /*5550*/  @!P1 IMAD.IADD R0, R2, 0x1, -R3 ;  /* 0x0000000102009824 */ /* 0x000fe400078e0a03 */
[----:B------:R-:W-:Y:S02]  /*5560*/  @!P1 IMAD.IADD R2, R3, 0x1, -R2 ;  /* 0x0000000103029824 */ /* 0x000fe400078e0a02 */
[----:B------:R-:W-:Y:S02]  /*5570*/  @!P1 IMAD R44, R0, R7, R44 ;  /* 0x00000007002c9224 */ /* 0x000fe400078e022c */
[----:B------:R-:W-:Y:S01]  /*5580*/  @!P1 IMAD R43, R2, R8, R43 ;  /* 0x00000008022b9224 */ /* 0x000fe200078e022b */
[----:B------:R-:W-:Y:S06]  /*5590*/  @!P0 BRA `(.L_x_94) ;  /* 0x00000000007c8947 */ /* 0x000fec0003800000 */
[----:B------:R-:W1:Y:S01]  /*55a0*/  LDCU.64 UR8, c[0x4][0x80] ;  /* 0x01001000ff0877ac */ /* 0x000e620008000a00 */
[----:B------:R-:W-:Y:S01]  /*55b0*/  MOV R2, 0x0 ;  /* 0x0000000000027802 */ /* 0x000fe20000000f00 */
[----:B------:R-:W-:Y:S02]  /*55c0*/  HFMA2 R12, -RZ, RZ, 0, 5.9604644775390625e-08 ;  /* 0x00000001ff0c7431 */ /* 0x000fe400000001ff */
[----:B------:R-:W-:Y:S01]  /*55d0*/  IMAD.MOV.U32 R8, RZ, RZ, 0x70 ;  /* 0x00000070ff087424 */ /* 0x000fe200078e00ff */
[----:B------:R2:W3:Y:S01]  /*55e0*/  LDC.64 R14, c[0x4][R2] ;  /* 0x01000000020e7b82 */ /* 0x0004e20000000a00 */
[----:B------:R-:W4:Y:S01]  /*55f0*/  LDCU.64 UR6, c[0x4][0x88] ;  /* 0x01001100ff0677ac */ /* 0x000f220008000a00 */
[----:B------:R-:W-:Y:S01]  /*5600*/  IMAD.MOV.U32 R13, RZ, RZ, RZ ;  /* 0x000000ffff0d7224 */ /* 0x000fe200078e00ff */
[----:B------:R-:W2:Y:S01]  /*5610*/  LDCU.64 UR4, c[0x4][0x8] ;  /* 0x01000100ff0477ac */ /* 0x000ea20008000a00 */
[----:B-1----:R-:W-:Y:S01]  /*5620*/  MOV R5, UR9 ;  /* 0x0000000900057c02 */ /* 0x002fe20008000f00 */
[----:B------:R-:W-:Y:S01]  /*5630*/  IMAD.U32 R4, RZ, RZ, UR8 ;  /* 0x00000008ff047e24 */ /* 0x000fe2000f8e00ff */
[----:B----4-:R-:W-:Y:S01]  /*5640*/  MOV R7, UR7 ;  /* 0x0000000700077c02 */ /* 0x010fe20008000f00 */
[----:B------:R-:W-:Y:S01]  /*5650*/  IMAD.U32 R6, RZ, RZ, UR6 ;  /* 0x00000006ff067e24 */ /* 0x000fe2000f8e00ff */
[----:B--2---:R-:W-:Y:S01]  /*5660*/  MOV R11, UR5 ;  /* 0x00000005000b7c02 */ /* 0x004fe20008000f00 */
[----:B------:R-:W-:Y:S02]  /*5670*/  IMAD.U32 R10, RZ, RZ, UR4 ;  /* 0x00000004ff0a7e24 */ /* 0x000fe4000f8e00ff */
[----:B------:R-:W-:Y:S07]  /*5680*/  LEPC R20, `(.L_x_95) ;  /* 0x000000001014794e */ /* 0x000fee0000000000 */
[----:B---3-5:R-:W-:Y:S05]  /*5690*/  CALL.ABS.NOINC R14 ;  /* 0x000000000e007343 */ /* 0x028fea0003c00000 */
.L_x_95:
[----:B------:R-:W1:Y:S01]  /*56a0*/  LDCU.64 UR8, c[0x4][0x80] ;  /* 0x01001000ff0877ac */ /* 0x000e620008000a00 */
[----:B------:R-:W2:Y:S01]  /*56b0*/  LDC.64 R2, c[0x4][R2] ;  /* 0x0100000002027b82 */ /* 0x000ea20000000a00 */
[----:B------:R-:W-:Y:S02]  /*56c0*/  HFMA2 R12, -RZ, RZ, 0, 5.9604644775390625e-08 ;  /* 0x00000001ff0c7431 */ /* 0x000fe400000001ff */
[----:B------:R-:W-:Y:S02]  /*56d0*/  IMAD.MOV.U32 R8, RZ, RZ, 0x70 ;  /* 0x00000070ff087424 */ /* 0x000fe400078e00ff */
[----:B------:R-:W-:Y:S01]  /*56e0*/  IMAD.MOV.U32 R13, RZ, RZ, RZ ;  /* 0x000000ffff0d7224 */ /* 0x000fe200078e00ff */
[----:B------:R-:W3:Y:S01]  /*56f0*/  LDCU.64 UR6, c[0x4][0x88] ;  /* 0x01001100ff0677ac */ /* 0x000ee20008000a00 */
[----:B------:R-:W4:Y:S01]  /*5700*/  LDCU.64 UR4, c[0x4][0x8] ;  /* 0x01000100ff0477ac */ /* 0x000f220008000a00 */
[----:B-1----:R-:W-:Y:S02]  /*5710*/  MOV R4, UR8 ;  /* 0x0000000800047c02 */ /* 0x002fe40008000f00 */
[----:B------:R-:W-:Y:S02]  /*5720*/  MOV R5, UR9 ;  /* 0x0000000900057c02 */ /* 0x000fe40008000f00 */
[----:B---3--:R-:W-:Y:S01]  /*5730*/  MOV R7, UR7 ;  /* 0x0000000700077c02 */ /* 0x008fe20008000f00 */
[----:B------:R-:W-:Y:S01]  /*5740*/  IMAD.U32 R6, RZ, RZ, UR6 ;  /* 0x00000006ff067e24 */ /* 0x000fe2000f8e00ff */
[----:B----4-:R-:W-:Y:S01]  /*5750*/  MOV R11, UR5 ;  /* 0x00000005000b7c02 */ /* 0x010fe20008000f00 */
[----:B------:R-:W-:Y:S02]  /*5760*/  IMAD.U32 R10, RZ, RZ, UR4 ;  /* 0x00000004ff0a7e24 */ /* 0x000fe4000f8e00ff */
[----:B------:R-:W-:Y:S07]  /*5770*/  LEPC R20, `(.L_x_94) ;  /* 0x000000001014794e */ /* 0x000fee0000000000 */
[----:B--2---:R-:W-:Y:S05]  /*5780*/  CALL.ABS.NOINC R2 ;  /* 0x0000000002007343 */ /* 0x004fea0003c00000 */
.L_x_94:
[----:B------:R-:W-:Y:S05]  /*5790*/  BSYNC.RECONVERGENT B6 ;  /* 0x0000000000067941 */ /* 0x000fea0003800200 */
.L_x_93:
[----:B------:R-:W-:Y:S01]  /*57a0*/  ISETP.NE.U32.AND P4, PT, R82, RZ, PT ;  /* 0x000000ff5200720c */ /* 0x000fe20003f85070 */
[----:B------:R-:W-:Y:S01]  /*57b0*/  UISETP.NE.AND UP2, UPT, UR50, URZ, UPT ;  /* 0x000000ff3200728c */ /* 0x000fe2000bf45270 */
[----:B------:R-:W-:Y:S01]  /*57c0*/  ISETP.NE.U32.AND P2, PT, RZ, UR38, PT ;  /* 0x00000026ff007c0c */ /* 0x000fe2000bf45070 */
[----:B------:R-:W-:Y:S01]  /*57d0*/  UISETP.NE.U32.AND UP1, UPT, UR44, URZ, UPT ;  /* 0x000000ff2c00728c */ /* 0x000fe2000bf25070 */
[----:B------:R-:W-:Y:S01]  /*57e0*/  ISETP.NE.AND.EX P4, PT, R83, RZ, PT, P4 ;  /* 0x000000ff5300720c */ /* 0x000fe20003f85340 */
[----:B------:R-:W-:Y:S01]  /*57f0*/  UPLOP3.LUT UP0, UPT, UPT, UPT, UPT, 0x40, 0x4 ;  /* 0x000000000004789c */ /* 0x000fe20003f0e870 */
[----:B------:R-:W-:Y:S01]  /*5800*/  ISETP.NE.AND.EX P2, PT, RZ, UR39, PT, P2 ;  /* 0x00000027ff007c0c */ /* 0x000fe2000bf45320 */
[----:B------:R-:W-:Y:S01]  /*5810*/  UISETP.NE.AND.EX UP1, UPT, UR45, URZ, UPT, UP1 ;  /* 0x000000ff2d00728c */ /* 0x000fe2000bf25310 */
[----:B------:R-:W-:Y:S04]  /*5820*/  PLOP3.LUT P1, PT, PT, PT, UP2, 0x80, 0x8 ;  /* 0x000000000008781c */ /* 0x000fe80003f2f028 */
[----:B------:R-:W-:Y:S06]  /*5830*/  @UP2 UPLOP3.LUT UP0, UPT, UPT, UPT, UP1, 0x80, 0x8 ;  /* 0x000000000008289c */ /* 0x000fec0003f0f010 */
[----:B------:R-:W-:Y:S01]  /*5840*/  PLOP3.LUT P0, PT, PT, PT, UP0, 0x80, 0x8 ;  /* 0x000000000008781c */ /* 0x000fe20003f0f008 */
[----:B------:R-:W-:Y:S01]  /*5850*/  @!UPT UIADD3 URZ, UPT, UPT, URZ, URZ, URZ ;  /* 0x000000fffffff290 */ /* 0x000fe2000fffe0ff */
[----:B------:R-:W-:Y:S11]  /*5860*/  BRA.U !UP1, `(.L_x_96) ;  /* 0x0000000109387547 */ /* 0x000ff6000b800000 */
[----:B------:R-:W-:Y:S01]  /*5870*/  UISETP.NE.U32.AND UP0, UPT, UR38, URZ, UPT ;  /* 0x000000ff2600728c */ /* 0x000fe2000bf05070 */
[----:B------:R-:W-:Y:S02]  /*5880*/  HFMA2 R0, -RZ, RZ, 0, 5.9604644775390625e-08 ;  /* 0x00000001ff007431 */ /* 0x000fe400000001ff */
[----:B------:R-:W-:Y:S01]  /*5890*/  IMAD.MOV.U32 R88, RZ, RZ, 0x1 ;  /* 0x00000001ff587424 */ /* 0x000fe200078e00ff */
[----:B------:R-:W-:Y:S06]  /*58a0*/  UISETP.NE.AND.EX UP0, UPT, UR39, URZ, UPT, UP0 ;  /* 0x000000ff2700728c */ /* 0x000fec000bf05300 */
[----:B------:R-:W-:Y:S05]  /*58b0*/  PLOP3.LUT P3, PT, PT, PT, UP0, 0x80, 0x8 ;  /* 0x000000000008781c */ /* 0x000fea0003f6f008 */
[----:B------:R-:W1:Y:S01]  /*58c0*/  @UP0 LDCU.64 UR6, c[0x0][0x888] ;  /* 0x00011100ff0607ac */ /* 0x000e620008000a00 */
[----:B------:R-:W-:Y:S07]  /*58d0*/  @UP0 UIMAD UR4, UR36, UR44, URZ ;  /* 0x0000002c240402a4 */ /* 0x000fee000f8e02ff */
[----:B------:R-:W-:Y:S01]  /*58e0*/  @!P3 PRMT R88, R0, 0x7610, R88 ;  /* 0x000076100058b816 */ /* 0x000fe20000000058 */
[----:B-1----:R-:W-:Y:S03]  /*58f0*/  @UP0 UIMAD.WIDE UR6, UR4, 0x4, UR6 ;  /* 0x00000004040608a5 */ /* 0x002fe6000f8e0206 */
[----:B------:R-:W1:Y:S03]  /*5900*/  @!UP0 LDCU UR4, c[0x0][0x880] ;  /* 0x00011000ff0487ac */ /* 0x000e660008000800 */
[----:B------:R-:W-:Y:S01]  /*5910*/  IMAD.U32 R2, RZ, RZ, UR6 ;  /* 0x00000006ff027e24 */ /* 0x000fe2000f8e00ff */
[----:B------:R-:W-:Y:S05]  /*5920*/  MOV R3, UR7 ;  /* 0x0000000700037c02 */ /* 0x000fea0008000f00 */
[----:B-----5:R2:W5:Y:S02]  /*5930*/  @P3 LDG.E R49, desc[UR46][R2.64] ;  /* 0x0000002e02313981 */ /* 0x020564000c1e1900 */
[----:B-12---:R-:W-:Y:S02]  /*5940*/  @!P3 IMAD.U32 R49, RZ, RZ, UR4 ;  /* 0x00000004ff31be24 */ /* 0x006fe4000f8e00ff */
.L_x_96:
[----:B------:R-:W-:Y:S05]  /*5950*/  @!P4 BRA `(.L_x_97) ;  /* 0x000000000020c947 */ /* 0x000fea0003800000 */
[----:B------:R-:W-:Y:S04]  /*5960*/  ISETP.NE.U32.AND P3, PT, R80, RZ, PT ;  /* 0x000000ff5000720c */ /* 0x000fe80003f65070 */
[----:B------:R-:W-:Y:S11]  /*5970*/  ISETP.NE.AND.EX P3, PT, R81, RZ, PT, P3 ;  /* 0x000000ff5100720c */ /* 0x000ff60003f65330 */
[----:B------:R-:W-:Y:S02]  /*5980*/  @!UPT UIADD3 URZ, UPT, UPT, URZ, URZ, URZ ;  /* 0x000000fffffff290 */ /* 0x000fe4000fffe0ff */
[----:B------:R-:W1:Y:S01]  /*5990*/  @P3 LDC.64 R2, c[0x0][0x8a8] ;  /* 0x00022a00ff023b82 */ /* 0x000e620000000a00 */
[----:B------:R-:W-:Y:S04]  /*59a0*/  @P3 IMAD R0, R82, UR36, RZ ;  /* 0x0000002452003c24 */ /* 0x000fe8000f8e02ff */
[----:B-1----:R-:W-:Y:S05]  /*59b0*/  @P3 IMAD.WIDE R2, R0, 0x4, R2 ;  /* 0x0000000400023825 */ /* 0x002fea00078e0202 */
[----:B-----5:R1:W5:Y:S02]  /*59c0*/  @P3 LDG.E R47, desc[UR46][R2.64] ;  /* 0x0000002e022f3981 */ /* 0x020364000c1e1900 */
[----:B-1----:R-:W2:Y:S02]  /*59d0*/  @!P3 LDC R47, c[0x0][0x8a0] ;  /* 0x00022800ff2fbb82 */ /* 0x002ea40000000800 */
.L_x_97:
[----:B-----5:R-:W-:Y:S01]  /*59e0*/  FSETP.NEU.AND P3, PT, R49, RZ, PT ;  /* 0x000000ff3100720b */ /* 0x020fe20003f6d000 */
[----:B------:R-:W-:Y:S01]  /*59f0*/  BSSY B1, `(.L_x_98) ;  /* 0x0000039000017945 */ /* 0x000fe20003800000 */
[----:B------:R-:W-:Y:S01]  /*5a00*/  SEL R3, RZ, 0xffffffff, P2 ;  /* 0xffffffffff037807 */ /* 0x000fe20001000000 */
[----:B------:R-:W-:Y:S01]  /*5a10*/  IMAD.MOV.U32 R66, RZ, RZ, 0x1 ;  /* 0x00000001ff427424 */ /* 0x000fe200078e00ff */
[----:B------:R-:W-:Y:S01]  /*5a20*/  @P1 LOP3.LUT P2, RZ, R88, 0xff, RZ, 0xc0, !PT ;  /* 0x000000ff58ff1812 */ /* 0x000fe2000784c0ff */
[----:B------:R-:W-:Y:S01]  /*5a30*/  IMAD R48, R45, 0x80, R46 ;  /* 0x000000802d307824 */ /* 0x000fe200078e022e */
[----:B------:R-:W-:Y:S01]  /*5a40*/  @P1 SEL R0, RZ, 0xffffffff, P3 ;  /* 0xffffffffff001807 */ /* 0x000fe20001800000 */
[----:B------:R-:W-:Y:S01]  /*5a50*/  IMAD R106, R101, -0x10, R99 ;  /* 0xfffffff0656a7824 */ /* 0x000fe200078e0263 */
[----:B------:R-:W-:Y:S01]  /*5a60*/  LOP3.LUT R97, R97, 0x1, RZ, 0x3c, !PT ;  /* 0x0000000161617812 */ /* 0x000fe200078e3cff */
[----:B------:R-:W-:Y:S01]  /*5a70*/  IMAD.MOV.U32 R65, RZ, RZ, RZ ;  /* 0x000000ffff417224 */ /* 0x000fe200078e00ff */
[----:B------:R-:W-:Y:S02]  /*5a80*/  @P0 SEL R0, R3, R0, !P2 ;  /* 0x0000000003000207 */ /* 0x000fe40005000000 */
[----:B------:R-:W-:Y:S02]  /*5a90*/  CS2R R78, SRZ ;  /* 0x00000000004e7805 */ /* 0x000fe4000001ff00 */
[----:B------:R-:W-:Y:S02]  /*5aa0*/  LEA R64, R45, UR48, 0x3 ;  /* 0x000000302d407c11 */ /* 0x000fe4000f8e18ff */
[----:B------:R-:W-:Y:S02]  /*5ab0*/  CS2R R76, SRZ ;  /* 0x00000000004c7805 */ /* 0x000fe4000001ff00 */
[----:B------:R-:W-:Y:S02]  /*5ac0*/  @P1 LOP3.LUT R0, R0, 0x1, RZ, 0xc0, !PT ;  /* 0x0000000100001812 */ /* 0x000fe400078ec0ff */
[----:B------:R-:W-:Y:S02]  /*5ad0*/  CS2R R70, SRZ ;  /* 0x0000000000467805 */ /* 0x000fe4000001ff00 */
[----:B------:R-:W-:Y:S02]  /*5ae0*/  PLOP3.LUT P2, PT, PT, PT, UP1, 0x80, 0x8 ;  /* 0x000000000008781c */ /* 0x000fe40003f4f018 */
[----:B------:R-:W-:Y:S02]  /*5af0*/  CS2R R68, SRZ ;  /* 0x0000000000447805 */ /* 0x000fe4000001ff00 */
[----:B------:R-:W-:Y:S02]  /*5b00*/  ISETP.NE.U32.OR P5, PT, R0, 0x1, !P1 ;  /* 0x000000010000780c */ /* 0x000fe40004fa5470 */
[----:B------:R-:W-:Y:S02]  /*5b10*/  CS2R R62, SRZ ;  /* 0x00000000003e7805 */ /* 0x000fe4000001ff00 */
[----:B------:R-:W-:Y:S02]  /*5b20*/  LOP3.LUT P4, R104, R88, 0xff, RZ, 0xc0, !PT ;  /* 0x000000ff58687812 */ /* 0x000fe4000788c0ff */
[----:B------:R-:W-:Y:S02]  /*5b30*/  CS2R R60, SRZ ;  /* 0x00000000003c7805 */ /* 0x000fe4000001ff00 */
[----:B------:R-:W-:Y:S02]  /*5b40*/  SEL R2, RZ, 0xffffffff, P3 ;  /* 0xffffffffff027807 */ /* 0x000fe40001800000 */
[----:B------:R-:W-:Y:S02]  /*5b50*/  CS2R R58, SRZ ;  /* 0x00000000003a7805 */ /* 0x000fe4000001ff00 */
[----:B------:R-:W-:Y:S02]  /*5b60*/  P2R R107, PR, RZ, 0x20 ;  /* 0x00000020ff6b7803 */ /* 0x000fe40000000000 */
[----:B------:R-:W-:Y:S02]  /*5b70*/  CS2R R56, SRZ ;  /* 0x0000000000387805 */ /* 0x000fe4000001ff00 */
[----:B------:R-:W-:Y:S02]  /*5b80*/  @P2 SEL R2, R3, R2, !P4 ;  /* 0x0000000203022207 */ /* 0x000fe40006000000 */
[----:B------:R-:W-:Y:S02]  /*5b90*/  @P5 SHF.L.U32 R0, R97, 0x1f, RZ ;  /* 0x0000001f61005819 */ /* 0x000fe400000006ff */
[----:B------:R-:W-:Y:S02]  /*5ba0*/  LOP3.LUT R2, R2, 0x1, RZ, 0xc0, !PT ;  /* 0x0000000102027812 */ /* 0x000fe400078ec0ff */
[----:B------:R1:W3:Y:S02]  /*5bb0*/  @P5 SYNCS.PHASECHK.TRANS64.TRYWAIT P1, [UR48+0x50], R0 ;  /* 0x00005000ff0055a7 */ /* 0x0002e40008021130 */
[----:B------:R-:W-:Y:S04]  /*5bc0*/  ISETP.NE.U32.AND P2, PT, R2, 0x1, PT ;  /* 0x000000010200780c */ /* 0x000fe80003f45070 */
[----:B------:R-:W-:Y:S02]  /*5bd0*/  P2R R67, PR, RZ, 0x4 ;  /* 0x00000004ff437803 */ /* 0x000fe40000000000 */
[----:B-1----:R-:W-:Y:S04]  /*5be0*/  SHF.L.U32 R0, R96, 0x1f, RZ ;  /* 0x0000001f60007819 */ /* 0x002fe800000006ff */
[----:B------:R1:W4:Y:S01]  /*5bf0*/  SYNCS.PHASECHK.TRANS64.TRYWAIT P0, [R64+URZ+0xc0], R0 ;  /* 0x0000c000400075a7 */ /* 0x00032200080011ff */
[----:B---3--:R-:W-:Y:S01]  /*5c00*/  @P5 SEL R66, RZ, 0x1, !P1 ;  /* 0x00000001ff425807 */ /* 0x008fe20004800000 */
[----:B-1----:R-:W-:Y:S06]  /*5c10*/  @!P5 BRA `(.L_x_99) ;  /* 0x000000000058d947 */ /* 0x002fec0003800000 */
[----:B------:R-:W-:Y:S01]  /*5c20*/  IMAD.MOV.U32 R79, RZ, RZ, RZ ;  /* 0x000000ffff4f7224 */ /* 0x000fe200078e00ff */
[----:B------:R-:W-:Y:S01]  /*5c30*/  ISETP.NE.AND P1, PT, R66, RZ, PT ;  /* 0x000000ff4200720c */ /* 0x000fe20003f25270 */
[----:B------:R-:W-:Y:S01]  /*5c40*/  BSSY B0, `(.L_x_100) ;  /* 0x000000c000007945 */ /* 0x000fe20003800000 */
[----:B------:R-:W-:Y:S02]  /*5c50*/  CS2R R58, SRZ ;  /* 0x00000000003a7805 */ /* 0x000fe4000001ff00 */
[----:B------:R-:W-:Y:S02]  /*5c60*/  CS2R R56, SRZ ;  /* 0x0000000000387805 */ /* 0x000fe4000001ff00 */
[----:B------:R-:W-:Y:S02]  /*5c70*/  CS2R R62, SRZ ;  /* 0x00000000003e7805 */ /* 0x000fe4000001ff00 */
[----:B------:R-:W-:Y:S02]  /*5c80*/  CS2R R60, SRZ ;  /* 0x00000000003c7805 */ /* 0x000fe4000001ff00 */
[----:B------:R-:W-:Y:S02]  /*5c90*/  CS2R R70, SRZ ;  /* 0x0000000000467805 */ /* 0x000fe4000001ff00 */
[----:B------:R-:W-:Y:S02]  /*5ca0*/  CS2R R68, SRZ ;  /* 0x0000000000447805 */ /* 0x000fe4000001ff00 */
[----:B------:R-:W-:Y:S01]  /*5cb0*/  CS2R R76, SRZ ;  /* 0x00000000004c7805 */ /* 0x000fe2000001ff00 */
[----:B------:R-:W-:Y:S06]  /*5cc0*/  @P1 BRA `(.L_x_101) ;  /* 0x00000000000c1947 */ /* 0x000fec0003800000 */
[----:B------:R-:W-:Y:S04]  /*5cd0*/  SHF.L.U32 R3, R97, 0x1f, RZ ;  /* 0x0000001f61037819 */ /* 0x000fe800000006ff */
[----:B------:R-:W1:Y:S02]  /*5ce0*/  SYNCS.PHASECHK.TRANS64.TRYWAIT P1, [UR48+0x50], R3 ;  /* 0x00005003ff0075a7 */ /* 0x000e640008021130 */
[----:B-1----:R-:W-:Y:S05]  /*5cf0*/  @!P1 BRA `(.L_x_102) ;  /* 0x0000003c007c9947 */ /* 0x002fea0003800000 */
.L_x_101:
[----:B------:R-:W-:Y:S05]  /*5d00*/  BSYNC B0 ;  /* 0x0000000000007941 */ /* 0x000fea0003800000 */
.L_x_100:
[----:B------:R-:W-:Y:S01]  /*5d10*/  ISETP.NE.AND P1, PT, R67, RZ, PT ;  /* 0x000000ff4300720c */ /* 0x000fe20003f25270 */
[----:B------:R-:W-:Y:S11]  /*5d20*/  HFMA2 R65, -RZ, RZ, 0, 5.9604644775390625e-08 ;  /* 0x00000001ff417431 */ /* 0x000ff600000001ff */
[----:B------:R-:W-:Y:S01]  /*5d30*/  @!UPT UIADD3 URZ, UPT, UPT, URZ, URZ, URZ ;  /* 0x000000fffffff290 */ /* 0x000fe2000fffe0ff */
[----:B------:R3:W1:Y:S04]  /*5d40*/  @P1 LDS.128 R56, [R100] ;  /* 0x0000000064381984 */ /* 0x0006680000000c00 */
[----:B------:R3:W1:Y:S04]  /*5d50*/  @P1 LDS.128 R60, [R99+0x10] ;  /* 0x00001000633c1984 */ /* 0x0006680000000c00 */
[----:B------:R3:W1:Y:S04]  /*5d60*/  @P1 LDS.128 R68, [R98+0x20] ;  /* 0x0000200062441984 */ /* 0x0006680000000c00 */
[----:B------:R3:W1:Y:S02]  /*5d70*/  @P1 LDS.128 R76, [R106+0x30] ;  /* 0x000030006a4c1984 */ /* 0x0006640000000c00 */
.L_x_99:
[----:B------:R-:W-:Y:S05]  /*5d80*/  BSYNC B1 ;  /* 0x0000000000017941 */ /* 0x000fea0003800000 */
.L_x_98:
[----:B-1----:R-:W-:Y:S04]  /*5d90*/  SHF.R.U32.HI R2, RZ, 0x15, R48 ;  /* 0x00000015ff027819 */ /* 0x002fe80000011630 */
[----:B------:R-:W-:Y:S01]  /*5da0*/  LOP3.LUT P1, RZ, R2, 0x3, R92, 0x48, !PT ;  /* 0x0000000302ff7812 */ /* 0x000fe2000782485c */
[----:B------:R-:W-:Y:S01]  /*5db0*/  @!UPT UIADD3 URZ, UPT, UPT, URZ, URZ, URZ ;  /* 0x000000fffffff290 */ /* 0x000fe2000fffe0ff */
[----:B----4-:R-:W-:Y:S11]  /*5dc0*/  @P0 BRA `(.L_x_103) ;  /* 0x0000000000080947 */ /* 0x010ff60003800000 */
[----:B------:R-:W1:Y:S02]  /*5dd0*/  SYNCS.PHASECHK.TRANS64.TRYWAIT P0, [R64+URZ+0xc0], R0 ;  /* 0x0000c000400075a7 */ /* 0x000e6400080011ff */
[----:B-1----:R-:W-:Y:S05]  /*5de0*/  @!P0 BRA `(.L_x_104) ;  /* 0x0000003c00588947 */ /* 0x002fea0003800000 */
.L_x_103:
[----:B------:R-:W-:Y:S05]  /*5df0*/  @!P1 BRA `(.L_x_105) ;  /* 0x0000000000409947 */ /* 0x000fea0003800000 */
[----:B------:R-:W4:Y:S01]  /*5e00*/  LDCU.64 UR8, c[0x4][0x70] ;  /* 0x01000e00ff0877ac */ /* 0x000f220008000a00 */
[----:B------:R-:W-:Y:S01]  /*5e10*/  MOV R3, 0x0 ;  /* 0x0000000000037802 */ /* 0x000fe20000000f00 */
[----:B------:R-:W-:Y:S02]  /*5e20*/  HFMA2 R12, -RZ, RZ, 0, 5.9604644775390625e-08 ;  /* 0x00000001ff0c7431 */ /* 0x000fe400000001ff */
[----:B------:R-:W-:Y:S02]  /*5e30*/  IMAD.MOV.U32 R8, RZ, RZ, 0x192 ;  /* 0x00000192ff087424 */ /* 0x000fe400078e00ff */
[----:B------:R-:W-:Y:S01]  /*5e40*/  IMAD.MOV.U32 R13, RZ, RZ, RZ ;  /* 0x000000ffff0d7224 */ /* 0x000fe200078e00ff */
[----:B------:R-:W5:Y:S01]  /*5e50*/  LDCU.64 UR6, c[0x4][0x78] ;  /* 0x01000f00ff0677ac */ /* 0x000f620008000a00 */
[----:B------:R-:W1:Y:S01]  /*5e60*/  LDC.64 R2, c[0x4][R3] ;  /* 0x0100000003027b82 */ /* 0x000e620000000a00 */
[----:B------:R-:W2:Y:S01]  /*5e70*/  LDCU.64 UR4, c[0x4][0x10] ;  /* 0x01000200ff0477ac */ /* 0x000ea20008000a00 */
[----:B----4-:R-:W-:Y:S01]  /*5e80*/  MOV R5, UR9 ;  /* 0x0000000900057c02 */ /* 0x010fe20008000f00 */
[----:B------:R-:W-:Y:S01]  /*5e90*/  IMAD.U32 R4, RZ, RZ, UR8 ;  /* 0x00000008ff047e24 */ /* 0x000fe2000f8e00ff */
[----:B-----5:R-:W-:Y:S01]  /*5ea0*/  MOV R7, UR7 ;  /* 0x0000000700077c02 */ /* 0x020fe20008000f00 */
[----:B------:R-:W-:Y:S01]  /*5eb0*/  IMAD.U32 R6, RZ, RZ, UR6 ;  /* 0x00000006ff067e24 */ /* 0x000fe2000f8e00ff */
[----:B--2---:R-:W-:Y:S01]  /*5ec0*/  MOV R11, UR5 ;  /* 0x00000005000b7c02 */ /* 0x004fe20008000f00 */
[----:B------:R-:W-:Y:S02]  /*5ed0*/  IMAD.U32 R10, RZ, RZ, UR4 ;  /* 0x00000004ff0a7e24 */ /* 0x000fe4000f8e00ff */
[----:B------:R-:W-:Y:S07]  /*5ee0*/  LEPC R20, `(.L_x_105) ;  /* 0x000000001014794e */ /* 0x000fee0000000000 */
[----:B-1-3--:R-:W-:Y:S05]  /*5ef0*/  CALL.ABS.NOINC R2 ;  /* 0x0000000002007343 */ /* 0x00afea0003c00000 */
.L_x_105:
[----:B------:R-:W-:Y:S05]  /*5f00*/  WARPSYNC.ALL ;  /* 0x0000000000007948 */ /* 0x000fea0003800000 */
[----:B------:R-:W-:Y:S01]  /*5f10*/  R2UR UR4, R48 ;  /* 0x00000000300472ca */ /* 0x000fe200000e0000 */
[--C-:B------:R-:W-:Y:S01]  /*5f20*/  HADD2.F32 R50, -RZ, R56.reuse.H0_H0 ;  /* 0x20000038ff327230 */ /* 0x100fe20000004100 */
[----:B------:R-:W-:Y:S01]  /*5f30*/  ISETP.NE.AND P0, PT, R102, RZ, PT ;  /* 0x000000ff6600720c */ /* 0x000fe20003f05270 */
[----:B------:R-:W-:Y:S01]  /*5f40*/  HADD2.F32 R51, -RZ, R56.H1_H1 ;  /* 0x30000038ff337230 */ /* 0x000fe20000004100 */
[----:B------:R-:W-:Y:S01]  /*5f50*/  BSSY.RECONVERGENT B0, `(.L_x_106) ;  /* 0x0000086000007945 */ /* 0x000fe20003800200 */
[--C-:B------:R-:W-:Y:S08]  /*5f60*/  HADD2.F32 R52, -RZ, R57.reuse.H0_H0 ;  /* 0x20000039ff347230 */ /* 0x100ff00000004100 */
[----:B------:R-:W1:Y:S02]  /*5f70*/  LDTM.x32 R4, tmem[UR4] ;  /* 0x00000004000479ee */ /* 0x000e6400082c0000 */
[C---:B-12---:R-:W-:Y:S01]  /*5f80*/  FMUL R0, R47.reuse, R4 ;  /* 0x000000042f007220 */ /* 0x046fe20000400000 */
[C---:B------:R-:W-:Y:S01]  /*5f90*/  FMUL R2, R47.reuse, R5 ;  /* 0x000000052f027220 */ /* 0x040fe20000400000 */
[C---:B------:R-:W-:Y:S01]  /*5fa0*/  FMUL R4, R47.reuse, R8 ;  /* 0x000000082f047220 */ /* 0x040fe20000400000 */
[----:B------:R-:W-:Y:S01]  /*5fb0*/  FMUL R3, R47, R6 ;  /* 0x000000062f037220 */ /* 0x000fe20000400000 */
[C---:B------:R-:W-:Y:S01]  /*5fc0*/  FFMA R0, R49.reuse, R50, R0 ;  /* 0x0000003231007223 */ /* 0x040fe20000000000 */
[----:B------:R-:W-:Y:S01]  /*5fd0*/  FFMA R2, R49, R51, R2 ;  /* 0x0000003331027223 */ /* 0x000fe20000000002 */
[C---:B------:R-:W-:Y:S01]  /*5fe0*/  FMUL R5, R47.reuse, R9 ;  /* 0x000000092f057220 */ /* 0x040fe20000400000 */
        /* <DEDUP_REMOVED lines=16> */
[----:B------:R-:W-:Y:S02]  /*60f0*/  HADD2.F32 R32, -RZ, R57.H1_H1 ;  /* 0x30000039ff207230 */ /* 0x000fe40000004100 */
[C---:B------:R-:W-:Y:S01]  /*6100*/  FMUL R26, R47.reuse, R30 ;  /* 0x0000001e2f1a7220 */ /* 0x040fe20000400000 */
[----:B------:R-:W-:Y:S01]  /*6110*/  FMUL R29, R47, R33 ;  /* 0x000000212f1d7220 */ /* 0x000fe20000400000 */
[--C-:B------:R-:W-:Y:S02]  /*6120*/  HADD2.F32 R33, -RZ, R58.reuse.H0_H0 ;  /* 0x2000003aff217230 */ /* 0x100fe40000004100 */
[----:B------:R-:W-:Y:S01]  /*6130*/  FFMA R3, R49, R52, R3 ;  /* 0x0000003431037223 */ /* 0x000fe20000000003 */
[C---:B------:R-:W-:Y:S01]  /*6140*/  FMUL R7, R47.reuse, R7 ;  /* 0x000000072f077220 */ /* 0x040fe20000400000 */
[----:B------:R-:W-:Y:S01]  /*6150*/  FMUL R30, R47, R34 ;  /* 0x000000222f1e7220 */ /* 0x000fe20000400000 */
[----:B------:R-:W-:Y:S01]  /*6160*/  HADD2.F32 R34, -RZ, R58.H1_H1 ;  /* 0x3000003aff227230 */ /* 0x000fe20000004100 */
[----:B------:R-:W-:Y:S01]  /*6170*/  F2FP.F16.F32.PACK_AB R52, R2, R0 ;  /* 0x000000000234723e */ /* 0x000fe200000000ff */
[--C-:B------:R-:W-:Y:S02]  /*6180*/  HADD2.F32 R0, -RZ, R59.reuse.H0_H0 ;  /* 0x2000003bff007230 */ /* 0x100fe40000004100 */
[C---:B------:R-:W-:Y:S01]  /*6190*/  FFMA R7, R49.reuse, R32, R7 ;  /* 0x0000002031077223 */ /* 0x040fe20000000007 */
[----:B------:R-:W-:Y:S02]  /*61a0*/  HADD2.F32 R2, -RZ, R59.H1_H1 ;  /* 0x3000003bff027230 */ /* 0x000fe40000004100 */
[C---:B------:R-:W-:Y:S01]  /*61b0*/  FFMA R4, R49.reuse, R33, R4 ;  /* 0x0000002131047223 */ /* 0x040fe20000000004 */
[C---:B------:R-:W-:Y:S01]  /*61c0*/  FFMA R5, R49.reuse, R34, R5 ;  /* 0x0000002231057223 */ /* 0x040fe20000000005 */
[----:B------:R-:W-:Y:S01]  /*61d0*/  FFMA R6, R49, R0, R6 ;  /* 0x0000000031067223 */ /* 0x000fe20000000006 */
[--C-:B------:R-:W-:Y:S02]  /*61e0*/  HADD2.F32 R0, -RZ, R60.reuse.H0_H0 ;  /* 0x2000003cff007230 */ /* 0x100fe40000004100 */
[----:B------:R-:W-:Y:S01]  /*61f0*/  FMUL R11, R47, R11 ;  /* 0x0000000b2f0b7220 */ /* 0x000fe20000400000 */
[----:B------:R-:W-:Y:S01]  /*6200*/  F2FP.F16.F32.PACK_AB R53, R7, R3 ;  /* 0x000000030735723e */ /* 0x000fe200000000ff */
[--C-:B------:R-:W-:Y:S02]  /*6210*/  HADD2.F32 R3, -RZ, R61.reuse.H0_H0 ;  /* 0x2000003dff037230 */ /* 0x100fe40000004100 */
[----:B------:R-:W-:Y:S01]  /*6220*/  FMUL R15, R47, R15 ;  /* 0x0000000f2f0f7220 */ /* 0x000fe20000400000 */
[C---:B------:R-:W-:Y:S01]  /*6230*/  FFMA R11, R49.reuse, R2, R11 ;  /* 0x00000002310b7223 */ /* 0x040fe2000000000b */
[----:B------:R-:W-:Y:S02]  /*6240*/  HADD2.F32 R2, -RZ, R60.H1_H1 ;  /* 0x3000003cff027230 */ /* 0x000fe40000004100 */
[----:B------:R-:W-:Y:S01]  /*6250*/  FFMA R8, R49, R0, R8 ;  /* 0x0000000031087223 */ /* 0x000fe20000000008 */
[----:B------:R-:W-:Y:S02]  /*6260*/  HADD2.F32 R0, -RZ, R61.H1_H1 ;  /* 0x3000003dff007230 */ /* 0x000fe40000004100 */
[C---:B------:R-:W-:Y:S01]  /*6270*/  FMUL R19, R47.reuse, R19 ;  /* 0x000000132f137220 */ /* 0x040fe20000400000 */
[----:B------:R-:W-:Y:S01]  /*6280*/  FMUL R23, R47, R23 ;  /* 0x000000172f177220 */ /* 0x000fe20000400000 */
[C---:B------:R-:W-:Y:S01]  /*6290*/  FFMA R9, R49.reuse, R2, R9 ;  /* 0x0000000231097223 */ /* 0x040fe20000000009 */
[C---:B------:R-:W-:Y:S01]  /*62a0*/  FFMA R10, R49.reuse, R3, R10 ;  /* 0x00000003310a7223 */ /* 0x040fe2000000000a */
[----:B------:R-:W-:Y:S01]  /*62b0*/  FFMA R15, R49, R0, R15 ;  /* 0x00000000310f7223 */ /* 0x000fe2000000000f */
[--C-:B------:R-:W-:Y:S02]  /*62c0*/  HADD2.F32 R2, -RZ, R62.reuse.H0_H0 ;  /* 0x2000003eff027230 */ /* 0x100fe40000004100 */
[----:B------:R-:W-:Y:S01]  /*62d0*/  FMUL R27, R47, R27 ;  /* 0x0000001b2f1b7220 */ /* 0x000fe20000400000 */
[----:B------:R-:W-:Y:S01]  /*62e0*/  HADD2.F32 R0, -RZ, R62.H1_H1 ;  /* 0x3000003eff007230 */ /* 0x000fe20000004100 */
[----:B------:R-:W-:Y:S01]  /*62f0*/  F2FP.F16.F32.PACK_AB R54, R5, R4 ;  /* 0x000000040536723e */ /* 0x000fe200000000ff */
[--C-:B------:R-:W-:Y:S02]  /*6300*/  HADD2.F32 R3, -RZ, R63.reuse.H0_H0 ;  /* 0x2000003fff037230 */ /* 0x100fe40000004100 */
[C---:B------:R-:W-:Y:S01]  /*6310*/  FFMA R12, R49.reuse, R2, R12 ;  /* 0x00000002310c7223 */ /* 0x040fe2000000000c */
[--C-:B------:R-:W-:Y:S02]  /*6320*/  HADD2.F32 R2, -RZ, R68.reuse.H0_H0 ;  /* 0x20000044ff027230 */ /* 0x100fe40000004100 */
[C---:B------:R-:W-:Y:S01]  /*6330*/  FFMA R13, R49.reuse, R0, R13 ;  /* 0x00000000310d7223 */ /* 0x040fe2000000000d */
[----:B------:R-:W-:Y:S02]  /*6340*/  HADD2.F32 R0, -RZ, R63.H1_H1 ;  /* 0x3000003fff007230 */ /* 0x000fe40000004100 */
[----:B------:R-:W-:Y:S01]  /*6350*/  FFMA R14, R49, R3, R14 ;  /* 0x00000003310e7223 */ /* 0x000fe2000000000e */
[----:B------:R-:W-:Y:S01]  /*6360*/  HADD2.F32 R3, -RZ, R68.H1_H1 ;  /* 0x30000044ff037230 */ /* 0x000fe20000004100 */
[----:B------:R-:W-:Y:S01]  /*6370*/  F2FP.F16.F32.PACK_AB R55, R11, R6 ;  /* 0x000000060b37723e */ /* 0x000fe200000000ff */
[----:B------:R-:W-:Y:S01]  /*6380*/  FMUL R31, R47, R31 ;  /* 0x0000001f2f1f7220 */ /* 0x000fe20000400000 */
[C---:B------:R-:W-:Y:S01]  /*6390*/  FFMA R19, R49.reuse, R0, R19 ;  /* 0x0000000031137223 */ /* 0x040fe20000000013 */
[--C-:B------:R-:W-:Y:S02]  /*63a0*/  HADD2.F32 R0, -RZ, R69.reuse.H0_H0 ;  /* 0x20000045ff007230 */ /* 0x100fe40000004100 */
[C---:B------:R-:W-:Y:S01]  /*63b0*/  FFMA R16, R49.reuse, R2, R16 ;  /* 0x0000000231107223 */ /* 0x040fe20000000010 */
[----:B------:R1:W-:Y:S01]  /*63c0*/  STS.128 [R100], R52 ;  /* 0x0000003464007388 */ /* 0x0003e20000000c00 */
[C---:B------:R-:W-:Y:S01]  /*63d0*/  FFMA R17, R49.reuse, R3, R17 ;  /* 0x0000000331117223 */ /* 0x040fe20000000011 */
[----:B------:R-:W-:Y:S02]  /*63e0*/  HADD2.F32 R2, -RZ, R69.H1_H1 ;  /* 0x30000045ff027230 */ /* 0x000fe40000004100 */
[----:B------:R-:W-:Y:S01]  /*63f0*/  FFMA R18, R49, R0, R18 ;  /* 0x0000000031127223 */ /* 0x000fe20000000012 */
[--C-:B------:R-:W-:Y:S01]  /*6400*/  HADD2.F32 R0, -RZ, R70.reuse.H0_H0 ;  /* 0x20000046ff007230 */ /* 0x100fe20000004100 */
[----:B------:R-:W-:Y:S01]  /*6410*/  F2FP.F16.F32.PACK_AB R8, R9, R8 ;  /* 0x000000080908723e */ /* 0x000fe200000000ff */
[--C-:B------:R-:W-:Y:S02]  /*6420*/  HADD2.F32 R3, -RZ, R71.reuse.H0_H0 ;  /* 0x20000047ff037230 */ /* 0x100fe40000004100 */
[C---:B------:R-:W-:Y:S01]  /*6430*/  FFMA R23, R49.reuse, R2, R23 ;  /* 0x0000000231177223 */ /* 0x040fe20000000017 */
[----:B------:R-:W-:Y:S02]  /*6440*/  HADD2.F32 R2, -RZ, R70.H1_H1 ;  /* 0x30000046ff027230 */ /* 0x000fe40000004100 */
[----:B------:R-:W-:Y:S01]  /*6450*/  FFMA R20, R49, R0, R20 ;  /* 0x0000000031147223 */ /* 0x000fe20000000014 */
[----:B------:R-:W-:Y:S01]  /*6460*/  HADD2.F32 R0, -RZ, R71.H1_H1 ;  /* 0x30000047ff007230 */ /* 0x000fe20000004100 */
[----:B------:R-:W-:Y:S01]  /*6470*/  F2FP.F16.F32.PACK_AB R9, R15, R10 ;  /* 0x0000000a0f09723e */ /* 0x000fe200000000ff */
[----:B------:R-:W-:Y:S02]  /*6480*/  HADD2.F32 R4, -RZ, R79.H0_H0 ;  /* 0x2000004fff047230 */ /* 0x000fe40000004100 */
[C---:B------:R-:W-:Y:S01]  /*6490*/  FFMA R21, R49.reuse, R2, R21 ;  /* 0x0000000231157223 */ /* 0x040fe20000000015 */
[C---:B------:R-:W-:Y:S01]  /*64a0*/  FFMA R22, R49.reuse, R3, R22 ;  /* 0x0000000331167223 */ /* 0x040fe20000000016 */
[----:B------:R-:W-:Y:S01]  /*64b0*/  FFMA R27, R49, R0, R27 ;  /* 0x00000000311b7223 */ /* 0x000fe2000000001b */
[--C-:B------:R-:W-:Y:S01]  /*64c0*/  HADD2.F32 R2, -RZ, R76.reuse.H0_H0 ;  /* 0x2000004cff027230 */ /* 0x100fe20000004100 */
[----:B------:R-:W-:Y:S01]  /*64d0*/  F2FP.F16.F32.PACK_AB R10, R13, R12 ;  /* 0x0000000c0d0a723e */ /* 0x000fe200000000ff */
[----:B------:R-:W-:Y:S01]  /*64e0*/  HADD2.F32 R0, -RZ, R76.H1_H1 ;  /* 0x3000004cff007230 */ /* 0x000fe20000004100 */
[----:B------:R-:W-:Y:S01]  /*64f0*/  F2FP.F16.F32.PACK_AB R11, R19, R14 ;  /* 0x0000000e130b723e */ /* 0x000fe200000000ff */
[--C-:B------:R-:W-:Y:S02]  /*6500*/  HADD2.F32 R3, -RZ, R77.reuse.H0_H0 ;  /* 0x2000004dff037230 */ /* 0x100fe40000004100 */
[C---:B------:R-:W-:Y:S01]  /*6510*/  FFMA R24, R49.reuse, R2, R24 ;  /* 0x0000000231187223 */ /* 0x040fe20000000018 */
[--C-:B------:R-:W-:Y:S02]  /*6520*/  HADD2.F32 R2, -RZ, R78.reuse.H0_H0 ;  /* 0x2000004eff027230 */ /* 0x100fe40000004100 */
[C---:B------:R-:W-:Y:S01]  /*6530*/  FFMA R25, R49.reuse, R0, R25 ;  /* 0x0000000031197223 */ /* 0x040fe20000000019 */
[----:B------:R1:W-:Y:S01]  /*6540*/  STS.128 [R99+0x10], R8 ;  /* 0x0000100863007388 */ /* 0x0003e20000000c00 */
[----:B------:R-:W-:Y:S02]  /*6550*/  HADD2.F32 R0, -RZ, R77.H1_H1 ;  /* 0x3000004dff007230 */ /* 0x000fe40000004100 */
[----:B------:R-:W-:Y:S01]  /*6560*/  FFMA R26, R49, R3, R26 ;  /* 0x00000003311a7223 */ /* 0x000fe2000000001a */
[----:B------:R-:W-:Y:S01]  /*6570*/  HADD2.F32 R3, -RZ, R78.H1_H1 ;  /* 0x3000004eff037230 */ /* 0x000fe20000004100 */
[----:B------:R-:W-:Y:S01]  /*6580*/  F2FP.F16.F32.PACK_AB R16, R17, R16 ;  /* 0x000000101110723e */ /* 0x000fe200000000ff */
[----:B------:R-:W-:Y:S01]  /*6590*/  HADD2.F32 R5, -RZ, R79.H1_H1 ;  /* 0x3000004fff057230 */ /* 0x000fe20000004100 */
[----:B------:R-:W-:Y:S01]  /*65a0*/  F2FP.F16.F32.PACK_AB R17, R23, R18 ;  /* 0x000000121711723e */ /* 0x000fe200000000ff */
[----:B------:R-:W-:Y:S01]  /*65b0*/  FFMA R31, R49, R0, R31 ;  /* 0x00000000311f7223 */ /* 0x000fe2000000001f */
[----:B------:R-:W-:Y:S01]  /*65c0*/  FMUL R35, R47, R35 ;  /* 0x000000232f237220 */ /* 0x000fe20000400000 */
[----:B------:R-:W-:Y:S01]  /*65d0*/  F2FP.F16.F32.PACK_AB R18, R21, R20 ;  /* 0x000000141512723e */ /* 0x000fe200000000ff */
[----:B------:R-:W-:Y:S01]  /*65e0*/  FFMA R28, R49, R2, R28 ;  /* 0x00000002311c7223 */ /* 0x000fe2000000001c */
[----:B------:R-:W-:Y:S01]  /*65f0*/  F2FP.F16.F32.PACK_AB R19, R27, R22 ;  /* 0x000000161b13723e */ /* 0x000fe200000000ff */
[C---:B------:R-:W-:Y:S01]  /*6600*/  FFMA R29, R49.reuse, R3, R29 ;  /* 0x00000003311d7223 */ /* 0x040fe2000000001d */
[C---:B------:R-:W-:Y:S01]  /*6610*/  FFMA R30, R49.reuse, R4, R30 ;  /* 0x00000004311e7223 */ /* 0x040fe2000000001e */
[----:B------:R-:W-:Y:S01]  /*6620*/  FFMA R35, R49, R5, R35 ;  /* 0x0000000531237223 */ /* 0x000fe20000000023 */
[----:B------:R-:W-:Y:S01]  /*6630*/  F2FP.F16.F32.PACK_AB R24, R25, R24 ;  /* 0x000000181918723e */ /* 0x000fe200000000ff */
[----:B------:R1:W-:Y:S01]  /*6640*/  STS.128 [R98+0x20], R16 ;  /* 0x0000201062007388 */ /* 0x0003e20000000c00 */
[----:B------:R-:W-:Y:S02]  /*6650*/  F2FP.F16.F32.PACK_AB R25, R31, R26 ;  /* 0x0000001a1f19723e */ /* 0x000fe400000000ff */
[----:B------:R-:W-:Y:S02]  /*6660*/  F2FP.F16.F32.PACK_AB R26, R29, R28 ;  /* 0x0000001c1d1a723e */ /* 0x000fe400000000ff */
[----:B------:R-:W-:Y:S05]  /*6670*/  F2FP.F16.F32.PACK_AB R27, R35, R30 ;  /* 0x0000001e231b723e */ /* 0x000fea00000000ff */
[----:B------:R1:W-:Y:S01]  /*6680*/  STS.128 [R106+0x30], R24 ;  /* 0x000030186a007388 */ /* 0x0003e20000000c00 */
[----:B------:R-:W-:Y:S01]  /*6690*/  @!PT LDS RZ, [RZ] ;  /* 0x00000000fffff984 */ /* 0x000fe20000000800 */
[----:B------:R-:W-:Y:S01]  /*66a0*/  @!PT LDS RZ, [RZ] ;  /* 0x00000000fffff984 */ /* 0x000fe20000000800 */
[----:B------:R-:W-:Y:S01]  /*66b0*/  @!PT LDS RZ, [RZ] ;  /* 0x00000000fffff984 */ /* 0x000fe20000000800 */
[----:B------:R-:W-:Y:S01]  /*66c0*/  @!PT LDS RZ, [RZ] ;  /* 0x00000000fffff984 */ /* 0x000fe20000000800 */
[----:B------:R2:W-:Y:S07]  /*66d0*/  MEMBAR.ALL.CTA ;  /* 0x0000000000007992 */ /* 0x0005ee0000008000 */
[----:B--2---:R-:W2:Y:S02]  /*66e0*/  FENCE.VIEW.ASYNC.S ;  /* 0x00000000000073c6 */ /* 0x004ea40000000000 */
[----:B--2---:R-:W-:Y:S06]  /*66f0*/  BAR.SYNC.DEFER_BLOCKING 0x1, 0x80 ;  /* 0x0042000000007b1d */ /* 0x004fec0000010000 */
[----:B------:R-:W-:Y:S05]  /*6700*/  @P0 BRA `(.L_x_107) ;  /* 0x0000000000280947 */ /* 0x000fea0003800000 */
[----:B------:R-:W-:Y:S02]  /*6710*/  UIADD3 UR4, UPT, UPT, UR48, 0x200, URZ ;  /* 0x0000020030047890 */ /* 0x000fe4000fffe0ff */
[----:B------:R-:W-:Y:S01]  /*6720*/  UIADD3 UR6, UP0, UPT, UR52, 0x680, URZ ;  /* 0x0000068034067890 */ /* 0x000fe2000ff1e0ff */
[----:B------:R-:W-:Y:S03]  /*6730*/  UMOV UR43, UR36 ;  /* 0x00000024002b7c82 */ /* 0x000fe60008000000 */
[----:B------:R-:W-:Y:S01]  /*6740*/  MOV R93, UR4 ;  /* 0x00000004005d7c02 */ /* 0x000fe20008000f00 */
[----:B------:R-:W-:Y:S03]  /*6750*/  UIADD3.X UR7, UPT, UPT, URZ, UR53, URZ, UP0, !UPT ;  /* 0x00000035ff077290 */ /* 0x000fe600087fe4ff */
[----:B------:R-:W-:Y:S11]  /*6760*/  R2UR UR40, R93 ;  /* 0x000000005d2872ca */ /* 0x000ff600000e0000 */
[----:B------:R-:W-:Y:S02]  /*6770*/  @!UPT UIADD3 URZ, UPT, UPT, URZ, URZ, URZ ;  /* 0x000000fffffff290 */ /* 0x000fe4000fffe0ff */
[----:B------:R2:W-:Y:S01]  /*6780*/  UTMASTG.3D [UR40], [UR6] ;  /* 0x00000028060073b5 */ /* 0x0005e20008010000 */
[----:B------:R0:W-:Y:S01]  /*6790*/  UTMACMDFLUSH ;  /* 0x00000000000079b7 */ /* 0x0001e20000000000 */
[----:B--2---:R-:W-:Y:S04]  /*67a0*/  DEPBAR.LE SB0, 0x1 ;  /* 0x000080400000791a */ /* 0x004fe80000000000 */
.L_x_107:
[----:B------:R-:W-:Y:S05]  /*67b0*/  BSYNC.RECONVERGENT B0 ;  /* 0x0000000000007941 */ /* 0x000fea0003800200 */
.L_x_106:
[----:B------:R-:W-:Y:S01]  /*67c0*/  BAR.SYNC.DEFER_BLOCKING 0x1, 0x80 ;  /* 0x0042000000007b1d */ /* 0x000fe20000010000 */
[----:B------:R-:W-:Y:S01]  /*67d0*/  ISETP.NE.AND P1, PT, R107, RZ, PT ;  /* 0x000000ff6b00720c */ /* 0x000fe20003f25270 */
[----:B------:R-:W-:Y:S01]  /*67e0*/  UISETP.NE.AND UP0, UPT, UR49, URZ, UPT ;  /* 0x000000ff3100728c */ /* 0x000fe2000bf05270 */
[----:B------:R-:W-:Y:S11]  /*67f0*/  LEA R2, R65, UR48, 0x3 ;  /* 0x0000003041027c11 */ /* 0x000ff6000f8e18ff */
[----:B------:R-:W-:Y:S01]  /*6800*/  @P1 SHF.L.U32 R3, R97, 0x1f, RZ ;  /* 0x0000001f61031819 */ /* 0x000fe200000006ff */
[----:B------:R-:W-:Y:S06]  /*6810*/  BRA.U !UP0, `(.L_x_108) ;  /* 0x0000000108247547 */ /* 0x000fec000b800000 */
[----:B------:R-:W-:Y:S01]  /*6820*/  IMAD.U32 R4, RZ, RZ, UR51 ;  /* 0x00000033ff047e24 */ /* 0x000fe2000f8e00ff */
[----:B------:R-:W-:Y:S01]  /*6830*/  MOV R0, UR37 ;  /* 0x0000002500007c02 */ /* 0x000fe20008000f00 */
[----:B------:R-:W-:Y:S03]  /*6840*/  UIADD3 UR51, UPT, UPT, UR51, 0x1, URZ ;  /* 0x0000000133337890 */ /* 0x000fe6000fffe0ff */
[----:B------:R-:W-:Y:S01]  /*6850*/  @P1 LEA R4, R4, UR48, 0x3 ;  /* 0x0000003004041c11 */ /* 0x000fe2000f8e18ff */
[----:B------:R-:W-:Y:S04]  /*6860*/  UISETP.NE.AND UP0, UPT, UR51, 0x4, UPT ;  /* 0x000000043300788c */ /* 0x000fe8000bf05270 */
[----:B------:R-:W-:Y:S01]  /*6870*/  @P1 VIADD R4, R4, 0x70 ;  /* 0x0000007004041836 */ /* 0x000fe20000000000 */
[----:B------:R-:W-:Y:S04]  /*6880*/  USEL UR51, UR51, URZ, UP0 ;  /* 0x000000ff33337287 */ /* 0x000fe80008000000 */
[----:B------:R-:W-:Y:S04]  /*6890*/  @P1 PRMT R0, R0, 0x654, R4 ;  /* 0x0000065400001816 */ /* 0x000fe80000000004 */
[----:B------:R2:W-:Y:S04]  /*68a0*/  @P1 SYNCS.ARRIVE.TRANS64.RED.A1T0 RZ, [R0+URZ], RZ ;  /* 0x000000ff00ff19a7 */ /* 0x0005e800081004ff */
.L_x_108:
[----:B------:R-:W4:Y:S01]  /*68b0*/  @P1 SYNCS.PHASECHK.TRANS64.TRYWAIT P0, [R2+URZ+0x50], R3 ;  /* 0x00005003020015a7 */ /* 0x000f2200080011ff */
[----:B------:R-:W-:Y:S01]  /*68c0*/  BSSY B1, `(.L_x_109) ;  /* 0x0000016000017945 */ /* 0x000fe20003800000 */
[----:B----4-:R-:W-:Y:S03]  /*68d0*/  @P1 SEL R66, RZ, 0x1, !P0 ;  /* 0x00000001ff421807 */ /* 0x010fe60004000000 */
[----:B------:R-:W-:Y:S05]  /*68e0*/  @!P1 BRA `(.L_x_110) ;  /* 0x00000000004c9947 */ /* 0x000fea0003800000 */
[----:B------:R-:W-:Y:S01]  /*68f0*/  ISETP.NE.AND P0, PT, R66, RZ, PT ;  /* 0x000000ff4200720c */ /* 0x000fe20003f05270 */
[----:B------:R-:W-:Y:S01]  /*6900*/  BSSY B0, `(.L_x_111) ;  /* 0x000000b000007945 */ /* 0x000fe20003800000 */
[----:B------:R-:W-:Y:S11]  /*6910*/  ISETP.NE.AND P1, PT, R67, RZ, PT ;  /* 0x000000ff4300720c */ /* 0x000ff60003f25270 */
[----:B------:R-:W-:Y:S02]  /*6920*/  @!UPT UIADD3 URZ, UPT, UPT, URZ, URZ, URZ ;  /* 0x000000fffffff290 */ /* 0x000fe4000fffe0ff */
[C---:B------:R-:W-:Y:S01]  /*6930*/  @P1 IMAD R6, R65.reuse, 0x2000, R100 ;  /* 0x0000200041061824 */ /* 0x040fe200078e0264 */
[C---:B------:R-:W-:Y:S01]  /*6940*/  @P1 LEA R4, R65.reuse, R98, 0xd ;  /* 0x0000006241041211 */ /* 0x040fe200078e68ff */
[C---:B------:R-:W-:Y:S02]  /*6950*/  @P1 IMAD R5, R65.reuse, 0x2000, R99 ;  /* 0x0000200041051824 */ /* 0x040fe400078e0263 */
[----:B------:R-:W-:Y:S01]  /*6960*/  @P1 IMAD R3, R65, 0x2000, R106 ;  /* 0x0000200041031824 */ /* 0x000fe200078e026a */
[----:B------:R-:W-:Y:S06]  /*6970*/  @P0 BRA `(.L_x_112) ;  /* 0x00000000000c0947 */ /* 0x000fec0003800000 */
[----:B--2---:R-:W-:Y:S04]  /*6980*/  SHF.L.U32 R0, R97, 0x1f, RZ ;  /* 0x0000001f61007819 */ /* 0x004fe800000006ff */
[----:B------:R-:W2:Y:S02]  /*6990*/  SYNCS.PHASECHK.TRANS64.TRYWAIT P0, [R2+URZ+0x50], R0 ;  /* 0x00005000020075a7 */ /* 0x000ea400080011ff */
[----:B--2---:R-:W-:Y:S05]  /*69a0*/  @!P0 BRA `(.L_x_113) ;  /* 0x00000030007c8947 */ /* 0x004fea0003800000 */
.L_x_112:
[----:B------:R-:W-:Y:S05]  /*69b0*/  BSYNC B0 ;  /* 0x0000000000007941 */ /* 0x000fea0003800000 */
.L_x_111:
[----:B------:R-:W-:Y:S02]  /*69c0*/  ISETP.NE.AND P0, PT, R67, RZ, PT ;  /* 0x000000ff4300720c */ /* 0x000fe40003f05270 */
[----:B------:R-:W-:Y:S11]  /*69d0*/  IADD3 R65, PT, PT, R65, 0x1, RZ ;  /* 0x0000000141417810 */ /* 0x000ff60007ffe0ff */
[----:B------:R4:W1:Y:S04]  /*69e0*/  @P0 LDS.128 R56, [R6] ;  /* 0x0000000006380984 */ /* 0x0008680000000c00 */
[----:B------:R4:W1:Y:S04]  /*69f0*/  @P0 LDS.128 R60, [R5+0x10] ;  /* 0x00001000053c0984 */ /* 0x0008680000000c00 */
[----:B------:R4:W1:Y:S04]  /*6a00*/  @P0 LDS.128 R68, [R4+0x20] ;  /* 0x0000200004440984 */ /* 0x0008680000000c00 */
[----:B------:R4:W1:Y:S02]  /*6a10*/  @P0 LDS.128 R76, [R3+0x30] ;  /* 0x00003000034c0984 */ /* 0x0008640000000c00 */
.L_x_110:
[----:B------:R-:W-:Y:S05]  /*6a20*/  BSYNC B1 ;  /* 0x0000000000017941 */ /* 0x000fea0003800000 */
.L_x_109:
[----:B--2---:R-:W-:Y:S05]  /*6a30*/  VIADD R0, R48, 0x20 ;  /* 0x0000002030007836 */ /* 0x004fea0000000000 */
[----:B------:R-:W-:Y:S04]  /*6a40*/  SHF.R.U32.HI R0, RZ, 0x15, R0 ;  /* 0x00000015ff007819 */ /* 0x000fe80000011600 */
[----:B------:R-:W-:Y:S11]  /*6a50*/  LOP3.LUT P0, RZ, R0, 0x3, R92, 0x48, !PT ;  /* 0x0000000300ff7812 */ /* 0x000ff6000780485c */
[----:B------:R-:W-:Y:S02]  /*6a60*/  @!UPT UIADD3 URZ, UPT, UPT, URZ, URZ, URZ ;  /* 0x000000fffffff290 */ /* 0x000fe4000fffe0ff */
[----:B------:R-:W-:Y:S05]  /*6a70*/  @!P0 BRA `(.L_x_114) ;  /* 0x0000000000408947 */ /* 0x000fea0003800000 */
[----:B------:R-:W2:Y:S01]  /*6a80*/  LDCU.64 UR8, c[0x4][0x70] ;  /* 0x01000e00ff0877ac */ /* 0x000ea20008000a00 */
[----:B----4-:R-:W-:Y:S01]  /*6a90*/  MOV R3, 0x0 ;  /* 0x0000000000037802 */ /* 0x010fe20000000f00 */
[----:B------:R-:W-:Y:S02]  /*6aa0*/  HFMA2 R12, -RZ, RZ, 0, 5.9604644775390625e-08 ;  /* 0x00000001ff0c7431 */ /* 0x000fe400000001ff */
[----:B-1----:R-:W-:Y:S02]  /*6ab0*/  IMAD.MOV.U32 R8, RZ, RZ, 0x192 ;  /* 0x00000192ff087424 */ /* 0x002fe400078e00ff */
[----:B------:R-:W-:Y:S01]  /*6ac0*/  IMAD.MOV.U32 R13, RZ, RZ, RZ ;  /* 0x000000ffff0d7224 */ /* 0x000fe200078e00ff */
[----:B------:R-:W1:Y:S01]  /*6ad0*/  LDCU.64 UR6, c[0x4][0x78] ;  /* 0x01000f00ff0677ac */ /* 0x000e620008000a00 */
[----:B------:R-:W4:Y:S01]  /*6ae0*/  LDC.64 R2, c[0x4][R3] ;  /* 0x0100000003027b82 */ /* 0x000f220000000a00 */
[----:B------:R-:W5:Y:S01]  /*6af0*/  LDCU.64 UR4, c[0x4][0x10] ;  /* 0x01000200ff0477ac */ /* 0x000f620008000a00 */
[----:B--2---:R-:W-:Y:S01]  /*6b00*/  MOV R5, UR9 ;  /* 0x0000000900057c02 */ /* 0x004fe20008000f00 */
[----:B------:R-:W-:Y:S01]  /*6b10*/  IMAD.U32 R4, RZ, RZ, UR8 ;  /* 0x00000008ff047e24 */ /* 0x000fe2000f8e00ff */
[----:B-1----:R-:W-:Y:S01]  /*6b20*/  MOV R7, UR7 ;  /* 0x0000000700077c02 */ /* 0x002fe20008000f00 */
[----:B------:R-:W-:Y:S01]  /*6b30*/  IMAD.U32 R6, RZ, RZ, UR6 ;  /* 0x00000006ff067e24 */ /* 0x000fe2000f8e00ff */
[----:B-----5:R-:W-:Y:S01]  /*6b40*/  MOV R11, UR5 ;  /* 0x00000005000b7c02 */ /* 0x020fe20008000f00 */
[----:B------:R-:W-:Y:S02]  /*6b50*/  IMAD.U32 R10, RZ, RZ, UR4 ;  /* 0x00000004ff0a7e24 */ /* 0x000fe4000f8e00ff */
[----:B------:R-:W-:Y:S07]  /*6b60*/  LEPC R20, `(.L_x_114) ;  /* 0x000000001014794e */ /* 0x000fee0000000000 */
[----:B---34-:R-:W-:Y:S05]  /*6b70*/  CALL.ABS.NOINC R2 ;  /* 0x0000000002007343 */ /* 0x018fea0003c00000 */
.L_x_114:
[----:B------:R-:W-:Y:S05]  /*6b80*/  WARPSYNC.ALL ;  /* 0x0000000000007948 */ /* 0x000fea0003800000 */
[----:B------:R-:W-:Y:S01]  /*6b90*/  R2UR UR4, R48 ;  /* 0x00000000300472ca */ /* 0x000fe200000e0000 */
[--C-:B-1--4-:R-:W-:Y:S01]  /*6ba0*/  HADD2.F32 R3, -RZ, R56.reuse.H0_H0 ;  /* 0x20000038ff037230 */ /* 0x112fe20000004100 */
[----:B------:R-:W-:Y:S01]  /*6bb0*/  ISETP.NE.AND P6, PT, R107, RZ, PT ;  /* 0x000000ff6b00720c */ /* 0x000fe20003fc5270 */
[--C-:B------:R-:W-:Y:S01]  /*6bc0*/  HADD2.F32 R51, -RZ, R57.reuse.H1_H1 ;  /* 0x30000039ff337230 */ /* 0x100fe20000004100 */
[----:B------:R-:W-:Y:S01]  /*6bd0*/  MOV R50, UR51 ;  /* 0x0000003300327c02 */ /* 0x000fe20008000f00 */
[----:B------:R-:W-:Y:S01]  /*6be0*/  BSSY.RECONVERGENT B0, `(.L_x_115) ;  /* 0x000008c000007945 */ /* 0x000fe20003800200 */
[----:B------:R-:W-:Y:S02]  /*6bf0*/  MOV R72, UR37 ;  /* 0x0000002500487c02 */ /* 0x000fe40008000f00 */
[----:B------:R-:W-:Y:S05]  /*6c00*/  ISETP.NE.AND P0, PT, R102, RZ, PT ;  /* 0x000000ff6600720c */ /* 0x000fea0003f05270 */
[----:B------:R-:W1:Y:S02]  /*6c10*/  LDTM.x32 R4, tmem[UR4+0x20] ;  /* 0x00002004000479ee */ /* 0x000e6400082c0000 */
[----:B------:R-:W-:Y:S04]  /*6c20*/  @P6 LEA R50, R50, UR48, 0x3 ;  /* 0x0000003032326c11 */ /* 0x000fe8000f8e18ff */
[----:B------:R-:W-:Y:S04]  /*6c30*/  @P6 IADD3 R50, PT, PT, R50, 0x70, RZ ;  /* 0x0000007032326810 */ /* 0x000fe80007ffe0ff */
[----:B------:R-:W-:Y:S01]  /*6c40*/  @P6 PRMT R72, R72, 0x654, R50 ;  /* 0x0000065448486816 */ /* 0x000fe20000000032 */
[----:B------:R-:W-:Y:S02]  /*6c50*/  HADD2.F32 R50, -RZ, R57.H0_H0 ;  /* 0x20000039ff327230 */ /* 0x000fe40000004100 */
[C---:B-1----:R-:W-:Y:S01]  /*6c60*/  FMUL R0, R47.reuse, R4 ;  /* 0x000000042f007220 */ /* 0x042fe20000400000 */
[----:B------:R-:W-:Y:S02]  /*6c70*/  HADD2.F32 R4, -RZ, R56.H1_H1 ;  /* 0x30000038ff047230 */ /* 0x000fe40000004100 */
[C---:B------:R-:W-:Y:S01]  /*6c80*/  FMUL R2, R47.reuse, R5 ;  /* 0x000000052f027220 */ /* 0x040fe20000400000 */
[----:B------:R-:W-:Y:S01]  /*6c90*/  FMUL R7, R47, R7 ;  /* 0x000000072f077220 */ /* 0x000fe20000400000 */
[----:B------:R-:W-:Y:S01]  /*6ca0*/  FFMA R0, R49, R3, R0 ;  /* 0x0000000331007223 */ /* 0x000fe20000000000 */
[----:B------:R-:W-:Y:S01]  /*6cb0*/  FMUL R3, R47, R6 ;  /* 0x000000062f037220 */ /* 0x000fe20000400000 */
[----:B------:R-:W-:Y:S01]  /*6cc0*/  FFMA R2, R49, R4, R2 ;  /* 0x0000000431027223 */ /* 0x000fe20000000002 */
[C---:B------:R-:W-:Y:S01]  /*6cd0*/  FMUL R4, R47.reuse, R8 ;  /* 0x000000082f047220 */ /* 0x040fe20000400000 */
[----:B------:R-:W-:Y:S01]  /*6ce0*/  FMUL R8, R47, R12 ;  /* 0x0000000c2f087220 */ /* 0x000fe20000400000 */
[----:B------:R-:W-:Y:S01]  /*6cf0*/  FFMA R3, R49, R50, R3 ;  /* 0x0000003231037223 */ /* 0x000fe20000000003 */
[C---:B------:R-:W-:Y:S01]  /*6d00*/  FMUL R12, R47.reuse, R16 ;  /* 0x000000102f0c7220 */ /* 0x040fe20000400000 */
[C---:B------:R-:W-:Y:S01]  /*6d10*/  FMUL R16, R47.reuse, R20 ;  /* 0x000000142f107220 */ /* 0x040fe20000400000 */
[C---:B------:R-:W-:Y:S01]  /*6d20*/  FMUL R20, R47.reuse, R24 ;  /* 0x000000182f147220 */ /* 0x040fe20000400000 */
[C---:B------:R-:W-:Y:S01]  /*6d30*/  FMUL R24, R47.reuse, R28 ;  /* 0x0000001c2f187220 */ /* 0x040fe20000400000 */
[C---:B------:R-:W-:Y:S01]  /*6d40*/  FMUL R28, R47.reuse, R32 ;  /* 0x000000202f1c7220 */ /* 0x040fe20000400000 */
[--C-:B------:R-:W-:Y:S01]  /*6d50*/  HADD2.F32 R32, -RZ, R58.reuse.H0_H0 ;  /* 0x2000003aff207230 */ /* 0x100fe20000004100 */
[----:B------:R-:W-:Y:S01]  /*6d60*/  F2FP.F16.F32.PACK_AB R52, R2, R0 ;  /* 0x000000000234723e */ /* 0x000fe200000000ff */
[----:B------:R-:W-:Y:S02]  /*6d70*/  HADD2.F32 R0, -RZ, R58.H1_H1 ;  /* 0x3000003aff007230 */ /* 0x000fe40000004100 */
[----:B------:R-:W-:Y:S01]  /*6d80*/  FMUL R5, R47, R9 ;  /* 0x000000092f057220 */ /* 0x000fe20000400000 */
[--C-:B------:R-:W-:Y:S02]  /*6d90*/  HADD2.F32 R2, -RZ, R59.reuse.H0_H0 ;  /* 0x2000003bff027230 */ /* 0x100fe40000004100 */
[C---:B------:R-:W-:Y:S01]  /*6da0*/  FFMA R7, R49.reuse, R51, R7 ;  /* 0x0000003331077223 */ /* 0x040fe20000000007 */
[C---:B------:R-:W-:Y:S01]  /*6db0*/  FFMA R4, R49.reuse, R32, R4 ;  /* 0x0000002031047223 */ /* 0x040fe20000000004 */
[----:B------:R-:W-:Y:S02]  /*6dc0*/  HADD2.F32 R32, -RZ, R59.H1_H1 ;  /* 0x3000003bff207230 */ /* 0x000fe40000004100 */
[----:B------:R-:W-:Y:S01]  /*6dd0*/  FFMA R5, R49, R0, R5 ;  /* 0x0000000031057223 */ /* 0x000fe20000000005 */
[--C-:B------:R-:W-:Y:S01]  /*6de0*/  HADD2.F32 R0, -RZ, R60.reuse.H0_H0 ;  /* 0x2000003cff007230 */ /* 0x100fe20000004100 */
[----:B------:R-:W-:Y:S01]  /*6df0*/  F2FP.F16.F32.PACK_AB R53, R7, R3 ;  /* 0x000000030735723e */ /* 0x000fe200000000ff */
[----:B------:R-:W-:Y:S01]  /*6e00*/  FMUL R6, R47, R10 ;  /* 0x0000000a2f067220 */ /* 0x000fe20000400000 */
[--C-:B------:R-:W-:Y:S01]  /*6e10*/  HADD2.F32 R3, -RZ, R61.reuse.H0_H0 ;  /* 0x2000003dff037230 */ /* 0x100fe20000004100 */
[----:B------:R-:W-:Y:S01]  /*6e20*/  F2FP.F16.F32.PACK_AB R54, R5, R4 ;  /* 0x000000040536723e */ /* 0x000fe200000000ff */
[----:B------:R-:W-:Y:S01]  /*6e30*/  FMUL R11, R47, R11 ;  /* 0x0000000b2f0b7220 */ /* 0x000fe20000400000 */
[----:B------:R-:W-:Y:S01]  /*6e40*/  FFMA R6, R49, R2, R6 ;  /* 0x0000000231067223 */ /* 0x000fe20000000006 */
[----:B------:R-:W-:Y:S02]  /*6e50*/  HADD2.F32 R2, -RZ, R60.H1_H1 ;  /* 0x3000003cff027230 */ /* 0x000fe40000004100 */
[----:B------:R-:W-:Y:S01]  /*6e60*/  FMUL R9, R47, R13 ;  /* 0x0000000d2f097220 */ /* 0x000fe20000400000 */
[C---:B------:R-:W-:Y:S01]  /*6e70*/  FFMA R11, R49.reuse, R32, R11 ;  /* 0x00000020310b7223 */ /* 0x040fe2000000000b */
[----:B------:R-:W-:Y:S01]  /*6e80*/  FFMA R8, R49, R0, R8 ;  /* 0x0000000031087223 */ /* 0x000fe20000000008 */
[C---:B------:R-:W-:Y:S01]  /*6e90*/  FMUL R10, R47.reuse, R14 ;  /* 0x0000000e2f0a7220 */ /* 0x040fe20000400000 */
[----:B------:R-:W-:Y:S02]  /*6ea0*/  HADD2.F32 R0, -RZ, R61.H1_H1 ;  /* 0x3000003dff007230 */ /* 0x000fe40000004100 */
[----:B------:R-:W-:Y:S01]  /*6eb0*/  FMUL R15, R47, R15 ;  /* 0x0000000f2f0f7220 */ /* 0x000fe20000400000 */
[C---:B------:R-:W-:Y:S01]  /*6ec0*/  FFMA R9, R49.reuse, R2, R9 ;  /* 0x0000000231097223 */ /* 0x040fe20000000009 */
[C---:B------:R-:W-:Y:S01]  /*6ed0*/  FFMA R10, R49.reuse, R3, R10 ;  /* 0x00000003310a7223 */ /* 0x040fe2000000000a */
[--C-:B------:R-:W-:Y:S02]  /*6ee0*/  HADD2.F32 R2, -RZ, R62.reuse.H0_H0 ;  /* 0x2000003eff027230 */ /* 0x100fe40000004100 */
[----:B------:R-:W-:Y:S01]  /*6ef0*/  FFMA R15, R49, R0, R15 ;  /* 0x00000000310f7223 */ /* 0x000fe2000000000f */
[----:B------:R-:W-:Y:S02]  /*6f00*/  HADD2.F32 R3, -RZ, R62.H1_H1 ;  /* 0x3000003eff037230 */ /* 0x000fe40000004100 */
[C---:B------:R-:W-:Y:S01]  /*6f10*/  FMUL R13, R47.reuse, R17 ;  /* 0x000000112f0d7220 */ /* 0x040fe20000400000 */
[--C-:B------:R-:W-:Y:S02]  /*6f20*/  HADD2.F32 R0, -RZ, R63.reuse.H0_H0 ;  /* 0x2000003fff007230 */ /* 0x100fe40000004100 */
[----:B------:R-:W-:Y:S01]  /*6f30*/  FMUL R14, R47, R18 ;  /* 0x000000122f0e7220 */ /* 0x000fe20000400000 */
[C---:B------:R-:W-:Y:S01]  /*6f40*/  FFMA R12, R49.reuse, R2, R12 ;  /* 0x00000002310c7223 */ /* 0x040fe2000000000c */
[C---:B------:R-:W-:Y:S01]  /*6f50*/  FFMA R13, R49.reuse, R3, R13 ;  /* 0x00000003310d7223 */ /* 0x040fe2000000000d */
[----:B------:R-:W-:Y:S02]  /*6f60*/  HADD2.F32 R2, -RZ, R63.H1_H1 ;  /* 0x3000003fff027230 */ /* 0x000fe40000004100 */
[----:B------:R-:W-:Y:S01]  /*6f70*/  FFMA R14, R49, R0, R14 ;  /* 0x00000000310e7223 */ /* 0x000fe2000000000e */
[C---:B------:R-:W-:Y:S01]  /*6f80*/  FMUL R19, R47.reuse, R19 ;  /* 0x000000132f137220 */ /* 0x040fe20000400000 */
[--C-:B------:R-:W-:Y:S02]  /*6f90*/  HADD2.F32 R0, -RZ, R68.reuse.H0_H0 ;  /* 0x20000044ff007230 */ /* 0x100fe40000004100 */
[----:B------:R-:W-:Y:S01]  /*6fa0*/  FMUL R17, R47, R21 ;  /* 0x000000152f117220 */ /* 0x000fe20000400000 */
[--C-:B------:R-:W-:Y:S02]  /*6fb0*/  HADD2.F32 R3, -RZ, R69.reuse.H0_H0 ;  /* 0x20000045ff037230 */ /* 0x100fe40000004100 */
[C---:B------:R-:W-:Y:S01]  /*6fc0*/  FFMA R19, R49.reuse, R2, R19 ;  /* 0x0000000231137223 */ /* 0x040fe20000000013 */
[----:B------:R-:W-:Y:S02]  /*6fd0*/  HADD2.F32 R2, -RZ, R68.H1_H1 ;  /* 0x30000044ff027230 */ /* 0x000fe40000004100 */
        /* <DEDUP_REMOVED lines=9> */
[----:B------:R-:W-:Y:S01]  /*7070*/  FMUL R21, R47, R25 ;  /* 0x000000192f157220 */ /* 0x000fe20000400000 */
[----:B------:R-:W-:Y:S01]  /*7080*/  F2FP.F16.F32.PACK_AB R55, R11, R6 ;  /* 0x000000060b37723e */ /* 0x000fe200000000ff */
[--C-:B------:R-:W-:Y:S02]  /*7090*/  HADD2.F32 R3, -RZ, R71.reuse.H0_H0 ;  /* 0x20000047ff037230 */ /* 0x100fe40000004100 */
[----:B------:R-:W-:Y:S01]  /*70a0*/  FMUL R22, R47, R26 ;  /* 0x0000001a2f167220 */ /* 0x000fe20000400000 */
[C---:B------:R-:W-:Y:S01]  /*70b0*/  FFMA R20, R49.reuse, R2, R20 ;  /* 0x0000000231147223 */ /* 0x040fe20000000014 */
[C---:B------:R-:W-:Y:S01]  /*70c0*/  FFMA R21, R49.reuse, R0, R21 ;  /* 0x0000000031157223 */ /* 0x040fe20000000015 */
[----:B------:R1:W-:Y:S01]  /*70d0*/  STS.128 [R100+0x2000], R52 ;  /* 0x0020003464007388 */ /* 0x0003e20000000c00 */
[----:B------:R-:W-:Y:S02]  /*70e0*/  HADD2.F32 R0, -RZ, R71.H1_H1 ;  /* 0x30000047ff007230 */ /* 0x000fe40000004100 */
[----:B------:R-:W-:Y:S01]  /*70f0*/  FFMA R22, R49, R3, R22 ;  /* 0x0000000331167223 */ /* 0x000fe20000000016 */
[----:B------:R-:W-:Y:S01]  /*7100*/  FMUL R27, R47, R27 ;  /* 0x0000001b2f1b7220 */ /* 0x000fe20000400000 */
[--C-:B------:R-:W-:Y:S01]  /*7110*/  HADD2.F32 R2, -RZ, R76.reuse.H0_H0 ;  /* 0x2000004cff027230 */ /* 0x100fe20000004100 */
[----:B------:R-:W-:Y:S01]  /*7120*/  F2FP.F16.F32.PACK_AB R8, R9, R8 ;  /* 0x000000080908723e */ /* 0x000fe200000000ff */
[----:B------:R-:W-:Y:S01]  /*7130*/  HADD2.F32 R3, -RZ, R76.H1_H1 ;  /* 0x3000004cff037230 */ /* 0x000fe20000004100 */
[----:B------:R-:W-:Y:S01]  /*7140*/  F2FP.F16.F32.PACK_AB R9, R15, R10 ;  /* 0x0000000a0f09723e */ /* 0x000fe200000000ff */
[----:B------:R-:W-:Y:S01]  /*7150*/  FMUL R25, R47, R29 ;  /* 0x0000001d2f197220 */ /* 0x000fe20000400000 */
[--C-:B------:R-:W-:Y:S01]  /*7160*/  HADD2.F32 R4, -RZ, R77.reuse.H0_H0 ;  /* 0x2000004dff047230 */ /* 0x100fe20000004100 */
[----:B------:R-:W-:Y:S01]  /*7170*/  F2FP.F16.F32.PACK_AB R10, R13, R12 ;  /* 0x0000000c0d0a723e */ /* 0x000fe200000000ff */
[----:B------:R-:W-:Y:S01]  /*7180*/  FMUL R26, R47, R30 ;  /* 0x0000001e2f1a7220 */ /* 0x000fe20000400000 */
[----:B------:R-:W-:Y:S01]  /*7190*/  F2FP.F16.F32.PACK_AB R11, R19, R14 ;  /* 0x0000000e130b723e */ /* 0x000fe200000000ff */
[C---:B------:R-:W-:Y:S01]  /*71a0*/  FFMA R27, R49.reuse, R0, R27 ;  /* 0x00000000311b7223 */ /* 0x040fe2000000001b */
[C---:B------:R-:W-:Y:S01]  /*71b0*/  FFMA R24, R49.reuse, R2, R24 ;  /* 0x0000000231187223 */ /* 0x040fe20000000018 */
[----:B------:R-:W-:Y:S02]  /*71c0*/  HADD2.F32 R0, -RZ, R77.H1_H1 ;  /* 0x3000004dff007230 */ /* 0x000fe40000004100 */
[----:B------:R-:W-:Y:S01]  /*71d0*/  FFMA R25, R49, R3, R25 ;  /* 0x0000000331197223 */ /* 0x000fe20000000019 */
[----:B------:R1:W-:Y:S01]  /*71e0*/  STS.128 [R99+0x2010], R8 ;  /* 0x0020100863007388 */ /* 0x0003e20000000c00 */
[----:B------:R-:W-:Y:S01]  /*71f0*/  FMUL R31, R47, R31 ;  /* 0x0000001f2f1f7220 */ /* 0x000fe20000400000 */
[--C-:B------:R-:W-:Y:S02]  /*7200*/  HADD2.F32 R2, -RZ, R78.reuse.H0_H0 ;  /* 0x2000004eff027230 */ /* 0x100fe40000004100 */
[----:B------:R-:W-:Y:S01]  /*7210*/  FFMA R26, R49, R4, R26 ;  /* 0x00000004311a7223 */ /* 0x000fe2000000001a */
[----:B------:R-:W-:Y:S02]  /*7220*/  HADD2.F32 R3, -RZ, R78.H1_H1 ;  /* 0x3000004eff037230 */ /* 0x000fe40000004100 */
[----:B------:R-:W-:Y:S01]  /*7230*/  FMUL R29, R47, R33 ;  /* 0x000000212f1d7220 */ /* 0x000fe20000400000 */
[--C-:B------:R-:W-:Y:S01]  /*7240*/  HADD2.F32 R4, -RZ, R79.reuse.H0_H0 ;  /* 0x2000004fff047230 */ /* 0x100fe20000004100 */
[----:B------:R-:W-:Y:S01]  /*7250*/  F2FP.F16.F32.PACK_AB R16, R17, R16 ;  /* 0x000000101110723e */ /* 0x000fe200000000ff */
[----:B------:R-:W-:Y:S01]  /*7260*/  FMUL R30, R47, R34 ;  /* 0x000000222f1e7220 */ /* 0x000fe20000400000 */
        /* <DEDUP_REMOVED lines=14> */
[----:B------:R-:W-:Y:S02]  /*7350*/  F2FP.F16.F32.PACK_AB R27, R35, R30 ;  /* 0x0000001e231b723e */ /* 0x000fe400000000ff */
[----:B------:R-:W-:Y:S02]  /*7360*/  LEA R0, R65, UR48, 0x3 ;  /* 0x0000003041007c11 */ /* 0x000fe4000f8e18ff */
[----:B------:R-:W-:Y:S01]  /*7370*/  @P6 SHF.L.U32 R2, R97, 0x1f, RZ ;  /* 0x0000001f61026819 */ /* 0x000fe200000006ff */
        /* <DEDUP_REMOVED lines=9> */
[----:B------:R-:W-:Y:S02]  /*7410*/  UIADD3 UR8, UP0, UPT, UR52, 0x680, URZ ;  /* 0x0000068034087890 */ /* 0x000fe4000ff1e0ff */
[----:B------:R-:W-:Y:S02]  /*7420*/  UIADD3 UR5, UPT, UPT, UR41, 0x20, URZ ;  /* 0x0000002029057890 */ /* 0x000fe4000fffe0ff */
[----:B------:R-:W-:Y:S02]  /*7430*/  UIADD3 UR4, UPT, UPT, UR48, 0x2200, URZ ;  /* 0x0000220030047890 */ /* 0x000fe4000fffe0ff */
[----:B------:R-:W-:Y:S01]  /*7440*/  UIADD3.X UR9, UPT, UPT, URZ, UR53, URZ, UP0, !UPT ;  /* 0x00000035ff097290 */ /* 0x000fe200087fe4ff */
[----:B------:R-:W-:Y:S01]  /*7450*/  UMOV UR6, UR42 ;  /* 0x0000002a00067c82 */ /* 0x000fe20008000000 */
[----:B------:R-:W-:Y:S07]  /*7460*/  UMOV UR7, UR36 ;  /* 0x0000002400077c82 */ /* 0x000fee0008000000 */
[----:B------:R2:W-:Y:S01]  /*7470*/  UTMASTG.3D [UR4], [UR8] ;  /* 0x00000004080073b5 */ /* 0x0005e20008010000 */
[----:B------:R0:W-:Y:S01]  /*7480*/  UTMACMDFLUSH ;  /* 0x00000000000079b7 */ /* 0x0001e20000000000 */
[----:B--2---:R-:W-:Y:S04]  /*7490*/  DEPBAR.LE SB0, 0x1 ;  /* 0x000080400000791a */ /* 0x004fe80000000000 */
.L_x_116:
[----:B------:R-:W-:Y:S05]  /*74a0*/  BSYNC.RECONVERGENT B0 ;  /* 0x0000000000007941 */ /* 0x000fea0003800200 */
.L_x_115:
[----:B------:R-:W-:Y:S01]  /*74b0*/  BAR.SYNC.DEFER_BLOCKING 0x1, 0x80 ;  /* 0x0042000000007b1d */ /* 0x000fe20000010000 */
[----:B------:R-:W-:Y:S04]  /*74c0*/  UIADD3 UR40, UPT, UPT, UR51, 0x1, URZ ;  /* 0x0000000133287890 */ /* 0x000fe8000fffe0ff */
[----:B------:R-:W-:Y:S04]  /*74d0*/  UISETP.NE.AND UP0, UPT, UR40, 0x4, UPT ;  /* 0x000000042800788c */ /* 0x000fe8000bf05270 */
[----:B------:R-:W-:Y:S01]  /*74e0*/  USEL UR40, UR40, URZ, UP0 ;  /* 0x000000ff28287287 */ /* 0x000fe20008000000 */
[----:B------:R2:W-:Y:S01]  /*74f0*/  @P6 SYNCS.ARRIVE.TRANS64.RED.A1T0 RZ, [R72+URZ], RZ ;  /* 0x000000ff48ff69a7 */ /* 0x0005e200081004ff */
[----:B------:R-:W-:Y:S01]  /*7500*/  BSSY B1, `(.L_x_117) ;  /* 0x0000017000017945 */ /* 0x000fe20003800000 */
[----:B------:R-:W4:Y:S02]  /*7510*/  @P6 SYNCS.PHASECHK.TRANS64.TRYWAIT P0, [R0+URZ+0x50], R2 ;  /* 0x00005002000065a7 */ /* 0x000f2400080011ff */
[----:B----4-:R-:W-:Y:S01]  /*7520*/  @P6 SEL R66, RZ, 0x1, !P0 ;  /* 0x00000001ff426807 */ /* 0x010fe20004000000 */
[----:B--2---:R-:W-:Y:S06]  /*7530*/  @!P6 BRA `(.L_x_118) ;  /* 0x00000000004ce947 */ /* 0x004fec0003800000 */
        /* <DEDUP_REMOVED lines=9> */
[----:B------:R-:W-:Y:S04]  /*75d0*/  SHF.L.U32 R6, R97, 0x1f, RZ ;  /* 0x0000001f61067819 */ /* 0x000fe800000006ff */
[----:B------:R-:W2:Y:S02]  /*75e0*/  SYNCS.PHASECHK.TRANS64.TRYWAIT P0, [R0+URZ+0x50], R6 ;  /* 0x00005006000075a7 */ /* 0x000ea400080011ff */
[----:B--2---:R-:W-:Y:S05]  /*75f0*/  @!P0 BRA `(.L_x_121) ;  /* 0x00000024007c8947 */ /* 0x004fea0003800000 */
.L_x_120:
[----:B------:R-:W-:Y:S05]  /*7600*/  BSYNC B0 ;  /* 0x0000000000007941 */ /* 0x000fea0003800000 */
.L_x_119:
[----:B------:R-:W-:Y:S02]  /*7610*/  ISETP.NE.AND P0, PT, R67, RZ, PT ;  /* 0x000000ff4300720c */ /* 0x000fe40003f05270 */
[----:B------:R-:W-:Y:S11]  /*7620*/  IADD3 R65, PT, PT, R65, 0x1, RZ ;  /* 0x0000000141417810 */ /* 0x000ff60007ffe0ff */
[----:B------:R4:W1:Y:S04]  /*7630*/  @P0 LDS.128 R56, [R5] ;  /* 0x0000000005380984 */ /* 0x0008680000000c00 */
[----:B------:R4:W1:Y:S04]  /*7640*/  @P0 LDS.128 R60, [R4+0x10] ;  /* 0x00001000043c0984 */ /* 0x0008680000000c00 */
[----:B------:R4:W1:Y:S04]  /*7650*/  @P0 LDS.128 R68, [R3+0x20] ;  /* 0x0000200003440984 */ /* 0x0008680000000c00 */
[----:B------:R4:W1:Y:S02]  /*7660*/  @P0 LDS.128 R76, [R2+0x30] ;  /* 0x00003000024c0984 */ /* 0x0008640000000c00 */
.L_x_118:
[----:B------:R-:W-:Y:S05]  /*7670*/  BSYNC B1 ;  /* 0x0000000000017941 */ /* 0x000fea0003800000 */
.L_x_117:
        /* <DEDUP_REMOVED lines=21> */
.L_x_122:
        /* <DEDUP_REMOVED lines=146> */
.L_x_124:
[----:B------:R-:W-:Y:S05]  /*80f0*/  BSYNC.RECONVERGENT B0 ;  /* 0x0000000000007941 */ /* 0x000fea0003800200 */
.L_x_123:
        /* <DEDUP_REMOVED lines=21> */
.L_x_128:
[----:B------:R-:W-:Y:S05]  /*8250*/  BSYNC B0 ;  /* 0x0000000000007941 */ /* 0x000fea0003800000 */
.L_x_127:
[----:B------:R-:W-:Y:S11]  /*8260*/  ISETP.NE.AND P0, PT, R67, RZ, PT ;  /* 0x000000ff4300720c */ /* 0x000ff60003f05270 */
[----:B------:R-:W-:Y:S02]  /*8270*/  @!UPT UIADD3 URZ, UPT, UPT, URZ, URZ, URZ ;  /* 0x000000fffffff290 */ /* 0x000fe4000fffe0ff */
[----:B------:R4:W1:Y:S04]  /*8280*/  @P0 LDS.128 R56, [R4] ;  /* 0x0000000004380984 */ /* 0x0008680000000c00 */
[----:B------:R4:W1:Y:S04]  /*8290*/  @P0 LDS.128 R60, [R3+0x10] ;  /* 0x00001000033c0984 */ /* 0x0008680000000c00 */
[----:B------:R4:W1:Y:S04]  /*82a0*/  @P0 LDS.128 R68, [R2+0x20] ;  /* 0x0000200002440984 */ /* 0x0008680000000c00 */
[----:B------:R4:W1:Y:S02]  /*82b0*/  @P0 LDS.128 R76, [R65+0x30] ;  /* 0x00003000414c0984 */ /* 0x0008640000000c00 */
.L_x_126:
[----:B------:R-:W-:Y:S05]  /*82c0*/  BSYNC B1 ;  /* 0x0000000000017941 */ /* 0x000fea0003800000 */
.L_x_125:
        /* <DEDUP_REMOVED lines=21> */
.L_x_130:
[----:B------:R-:W-:Y:S01]  /*8420*/  ISETP.NE.AND P0, PT, R102, RZ, PT ;  /* 0x000000ff6600720c */ /* 0x000fe20003f05270 */
[----:B------:R-:W-:Y:S05]  /*8430*/  WARPSYNC.ALL ;  /* 0x0000000000007948 */ /* 0x000fea0003800000 */
[----:B------:R-:W-:Y:S01]  /*8440*/  R2UR UR4, R48 ;  /* 0x00000000300472ca */ /* 0x000fe200000e0000 */
[--C-:B-1----:R-:W-:Y:S01]  /*8450*/  HADD2.F32 R0, -RZ, R56.reuse.H0_H0 ;  /* 0x20000038ff007230 */ /* 0x102fe20000004100 */
[----:B------:R-:W-:Y:S01]  /*8460*/  R2UR UR5, R64 ;  /* 0x00000000400572ca */ /* 0x000fe200000e0000 */
[----:B----4-:R-:W-:Y:S01]  /*8470*/  HADD2.F32 R2, -RZ, R56.H1_H1 ;  /* 0x30000038ff027230 */ /* 0x010fe20000004100 */
[----:B------:R-:W-:Y:S01]  /*8480*/  BSSY.RECONVERGENT B0, `(.L_x_131) ;  /* 0x0000089000007945 */ /* 0x000fe20003800200 */
[--C-:B------:R-:W-:Y:S02]  /*8490*/  HADD2.F32 R3, -RZ, R57.reuse.H0_H0 ;  /* 0x20000039ff037230 */ /* 0x100fe40000004100 */
[----:B------:R-:W-:Y:S02]  /*84a0*/  HADD2.F32 R48, -RZ, R57.H1_H1 ;  /* 0x30000039ff307230 */ /* 0x000fe40000004100 */
[--C-:B------:R-:W-:Y:S02]  /*84b0*/  HADD2.F32 R50, -RZ, R58.reuse.H0_H0 ;  /* 0x2000003aff327230 */ /* 0x100fe40000004100 */
[----:B------:R-:W-:Y:S02]  /*84c0*/  HADD2.F32 R51, -RZ, R58.H1_H1 ;  /* 0x3000003aff337230 */ /* 0x000fe40000004100 */
[----:B------:R-:W1:Y:S01]  /*84d0*/  LDTM.x32 R4, tmem[UR4+0x60] ;  /* 0x00006004000479ee */ /* 0x000e6200082c0000 */
[----:B------:R-:W-:Y:S01]  /*84e0*/  NOP ;  /* 0x0000000000007918 */ /* 0x000fe20000000000 */
[----:B------:R-:W-:Y:S01]  /*84f0*/  UIADD3 UR5, UPT, UPT, UR5, 0xe0, URZ ;  /* 0x000000e005057890 */ /* 0x000fe2000fffe0ff */
[--C-:B------:R-:W-:Y:S02]  /*8500*/  HADD2.F32 R52, -RZ, R59.reuse.H0_H0 ;  /* 0x2000003bff347230 */ /* 0x100fe40000004100 */
[----:B------:R-:W-:Y:S01]  /*8510*/  HADD2.F32 R53, -RZ, R59.H1_H1 ;  /* 0x3000003bff357230 */ /* 0x000fe20000004100 */
[----:B------:R-:W-:Y:S01]  /*8520*/  UPRMT UR5, UR37, 0x654, UR5 ;  /* 0x0000065425057896 */ /* 0x000fe20008000005 */
[--C-:B------:R-:W-:Y:S02]  /*8530*/  HADD2.F32 R54, -RZ, R60.reuse.H0_H0 ;  /* 0x2000003cff367230 */ /* 0x100fe40000004100 */
[----:B------:R-:W-:Y:S02]  /*8540*/  HADD2.F32 R55, -RZ, R60.H1_H1 ;  /* 0x3000003cff377230 */ /* 0x000fe40000004100 */
[--C-:B------:R-:W-:Y:S02]  /*8550*/  HADD2.F32 R56, -RZ, R61.reuse.H0_H0 ;  /* 0x2000003dff387230 */ /* 0x100fe40000004100 */
[----:B------:R-:W-:Y:S02]  /*8560*/  HADD2.F32 R57, -RZ, R61.H1_H1 ;  /* 0x3000003dff397230 */ /* 0x000fe40000004100 */
[----:B-1----:R-:W-:Y:S01]  /*8570*/  SYNCS.ARRIVE.TRANS64.RED.A1T0 RZ, [UR5], RZ ;  /* 0x000000ffffff79a7 */ /* 0x002fe20008100405 */
[--C-:B------:R-:W-:Y:S02]  /*8580*/  HADD2.F32 R58, -RZ, R62.reuse.H0_H0 ;  /* 0x2000003eff3a7230 */ /* 0x100fe40000004100 */
[----:B------:R-:W-:Y:S02]  /*8590*/  HADD2.F32 R59, -RZ, R62.H1_H1 ;  /* 0x3000003eff3b7230 */ /* 0x000fe40000004100 */
[--C-:B------:R-:W-:Y:S02]  /*85a0*/  HADD2.F32 R60, -RZ, R63.reuse.H0_H0 ;  /* 0x2000003fff3c7230 */ /* 0x100fe40000004100 */
[----:B------:R-:W-:Y:S02]  /*85b0*/  HADD2.F32 R61, -RZ, R63.H1_H1 ;  /* 0x3000003fff3d7230 */ /* 0x000fe40000004100 */
[C---:B------:R-:W-:Y:S01]  /*85c0*/  FMUL R4, R47.reuse, R4 ;  /* 0x000000042f047220 */ /* 0x040fe20000400000 */
[C---:B------:R-:W-:Y:S01]  /*85d0*/  FMUL R5, R47.reuse, R5 ;  /* 0x000000052f057220 */ /* 0x040fe20000400000 */
[C---:B------:R-:W-:Y:S01]  /*85e0*/  FMUL R6, R47.reuse, R6 ;  /* 0x000000062f067220 */ /* 0x040fe20000400000 */
[----:B------:R-:W-:Y:S01]  /*85f0*/  FMUL R7, R47, R7 ;  /* 0x000000072f077220 */ /* 0x000fe20000400000 */
[C---:B------:R-:W-:Y:S01]  /*8600*/  FFMA R4, R49.reuse, R0, R4 ;  /* 0x0000000031047223 */ /* 0x040fe20000000004 */
[C---:B------:R-:W-:Y:S01]  /*8610*/  FFMA R5, R49.reuse, R2, R5 ;  /* 0x0000000231057223 */ /* 0x040fe20000000005 */
[C---:B------:R-:W-:Y:S01]  /*8620*/  FFMA R6, R49.reuse, R3, R6 ;  /* 0x0000000331067223 */ /* 0x040fe20000000006 */
[----:B------:R-:W-:Y:S01]  /*8630*/  FFMA R7, R49, R48, R7 ;  /* 0x0000003031077223 */ /* 0x000fe20000000007 */
[C---:B------:R-:W-:Y:S01]  /*8640*/  FMUL R8, R47.reuse, R8 ;  /* 0x000000082f087220 */ /* 0x040fe20000400000 */
[----:B------:R-:W-:Y:S01]  /*8650*/  FMUL R9, R47, R9 ;  /* 0x000000092f097220 */ /* 0x000fe20000400000 */
[----:B------:R-:W-:Y:S01]  /*8660*/  F2FP.F16.F32.PACK_AB R4, R5, R4 ;  /* 0x000000040504723e */ /* 0x000fe200000000ff */
[----:B------:R-:W-:Y:S01]  /*8670*/  FMUL R0, R47, R10 ;  /* 0x0000000a2f007220 */ /* 0x000fe20000400000 */
[----:B------:R-:W-:Y:S01]  /*8680*/  F2FP.F16.F32.PACK_AB R5, R7, R6 ;  /* 0x000000060705723e */ /* 0x000fe200000000ff */
[C---:B------:R-:W-:Y:S01]  /*8690*/  FFMA R8, R49.reuse, R50, R8 ;  /* 0x0000003231087223 */ /* 0x040fe20000000008 */
[C---:B------:R-:W-:Y:S01]  /*86a0*/  FFMA R9, R49.reuse, R51, R9 ;  /* 0x0000003331097223 */ /* 0x040fe20000000009 */
[----:B------:R-:W-:Y:S01]  /*86b0*/  FFMA R0, R49, R52, R0 ;  /* 0x0000003431007223 */ /* 0x000fe20000000000 */
[C---:B------:R-:W-:Y:S01]  /*86c0*/  FMUL R2, R47.reuse, R11 ;  /* 0x0000000b2f027220 */ /* 0x040fe20000400000 */
[C---:B------:R-:W-:Y:S01]  /*86d0*/  FMUL R3, R47.reuse, R12 ;  /* 0x0000000c2f037220 */ /* 0x040fe20000400000 */
[----:B------:R-:W-:Y:S01]  /*86e0*/  FMUL R10, R47, R13 ;  /* 0x0000000d2f0a7220 */ /* 0x000fe20000400000 */
[----:B------:R-:W-:Y:S01]  /*86f0*/  F2FP.F16.F32.PACK_AB R6, R9, R8 ;  /* 0x000000080906723e */ /* 0x000fe200000000ff */
[C---:B------:R-:W-:Y:S01]  /*8700*/  FFMA R2, R49.reuse, R53, R2 ;  /* 0x0000003531027223 */ /* 0x040fe20000000002 */
[C---:B------:R-:W-:Y:S01]  /*8710*/  FFMA R3, R49.reuse, R54, R3 ;  /* 0x0000003631037223 */ /* 0x040fe20000000003 */
[----:B------:R-:W-:Y:S01]  /*8720*/  FFMA R10, R49, R55, R10 ;  /* 0x00000037310a7223 */ /* 0x000fe2000000000a */
[C---:B------:R-:W-:Y:S01]  /*8730*/  FMUL R11, R47.reuse, R14 ;  /* 0x0000000e2f0b7220 */ /* 0x040fe20000400000 */
[C---:B------:R-:W-:Y:S01]  /*8740*/  FMUL R15, R47.reuse, R15 ;  /* 0x0000000f2f0f7220 */ /* 0x040fe20000400000 */
[C---:B------:R-:W-:Y:S01]  /*8750*/  FMUL R12, R47.reuse, R16 ;  /* 0x000000102f0c7220 */ /* 0x040fe20000400000 */
[----:B------:R-:W-:Y:S01]  /*8760*/  FMUL R13, R47, R17 ;  /* 0x000000112f0d7220 */ /* 0x000fe20000400000 */
[----:B------:R-:W-:Y:S01]  /*8770*/  FFMA R11, R49, R56, R11 ;  /* 0x00000038310b7223 */ /* 0x000fe2000000000b */
[----:B------:R-:W-:Y:S01]  /*8780*/  FMUL R14, R47, R18 ;  /* 0x000000122f0e7220 */ /* 0x000fe20000400000 */
[----:B------:R-:W-:Y:S01]  /*8790*/  FFMA R15, R49, R57, R15 ;  /* 0x00000039310f7223 */ /* 0x000fe2000000000f */
[--C-:B------:R-:W-:Y:S02]  /*87a0*/  HADD2.F32 R62, -RZ, R68.reuse.H0_H0 ;  /* 0x20000044ff3e7230 */ /* 0x100fe40000004100 */
[----:B------:R-:W-:Y:S01]  /*87b0*/  FMUL R19, R47, R19 ;  /* 0x000000132f137220 */ /* 0x000fe20000400000 */
[----:B------:R-:W-:Y:S01]  /*87c0*/  F2FP.F16.F32.PACK_AB R7, R2, R0 ;  /* 0x000000000207723e */ /* 0x000fe200000000ff */
[----:B------:R-:W-:Y:S01]  /*87d0*/  FFMA R12, R49, R58, R12 ;  /* 0x0000003a310c7223 */ /* 0x000fe2000000000c */
[----:B------:R-:W-:Y:S02]  /*87e0*/  HADD2.F32 R63, -RZ, R68.H1_H1 ;  /* 0x30000044ff3f7230 */ /* 0x000fe40000004100 */
[----:B------:R-:W-:Y:S01]  /*87f0*/  FMUL R16, R47, R20 ;  /* 0x000000142f107220 */ /* 0x000fe20000400000 */
[----:B------:R-:W-:Y:S01]  /*8800*/  FFMA R13, R49, R59, R13 ;  /* 0x0000003b310d7223 */ /* 0x000fe2000000000d */
[----:B------:R1:W-:Y:S01]  /*8810*/  STS.128 [R100+0x6000], R4 ;  /* 0x0060000464007388 */ /* 0x0003e20000000c00 */
[--C-:B------:R-:W-:Y:S02]  /*8820*/  HADD2.F32 R64, -RZ, R69.reuse.H0_H0 ;  /* 0x20000045ff407230 */ /* 0x100fe40000004100 */
[----:B------:R-:W-:Y:S01]  /*8830*/  FMUL R17, R47, R21 ;  /* 0x000000152f117220 */ /* 0x000fe20000400000 */
[----:B------:R-:W-:Y:S01]  /*8840*/  FFMA R14, R49, R60, R14 ;  /* 0x0000003c310e7223 */ /* 0x000fe2000000000e */
[----:B------:R-:W-:Y:S02]  /*8850*/  HADD2.F32 R65, -RZ, R69.H1_H1 ;  /* 0x30000045ff417230 */ /* 0x000fe40000004100 */
[----:B------:R-:W-:Y:S01]  /*8860*/  FMUL R18, R47, R22 ;  /* 0x000000162f127220 */ /* 0x000fe20000400000 */
[----:B------:R-:W-:Y:S01]  /*8870*/  FFMA R19, R49, R61, R19 ;  /* 0x0000003d31137223 */ /* 0x000fe20000000013 */
        /* <DEDUP_REMOVED lines=11> */
[----:B------:R-:W-:Y:S01]  /*8930*/  F2FP.F16.F32.PACK_AB R8, R10, R3 ;  /* 0x000000030a08723e */ /* 0x000fe200000000ff */
[----:B------:R-:W-:Y:S01]  /*8940*/  FFMA R23, R49, R65, R23 ;  /* 0x0000004131177223 */ /* 0x000fe20000000017 */
[----:B------:R-:W-:Y:S01]  /*8950*/  F2FP.F16.F32.PACK_AB R9, R15, R11 ;  /* 0x0000000b0f09723e */ /* 0x000fe200000000ff */
[--C-:B------:R-:W-:Y:S02]  /*8960*/  HADD2.F32 R70, -RZ, R76.reuse.H0_H0 ;  /* 0x2000004cff467230 */ /* 0x100fe40000004100 */
[----:B------:R-:W-:Y:S01]  /*8970*/  FMUL R27, R47, R27 ;  /* 0x0000001b2f1b7220 */ /* 0x000fe20000400000 */
[----:B------:R-:W-:Y:S01]  /*8980*/  F2FP.F16.F32.PACK_AB R10, R13, R12 ;  /* 0x0000000c0d0a723e */ /* 0x000fe200000000ff */
[----:B------:R-:W-:Y:S01]  /*8990*/  FFMA R20, R49, R66, R20 ;  /* 0x0000004231147223 */ /* 0x000fe20000000014 */
[----:B------:R-:W-:Y:S01]  /*89a0*/  F2FP.F16.F32.PACK_AB R11, R19, R14 ;  /* 0x0000000e130b723e */ /* 0x000fe200000000ff */
[----:B------:R-:W-:Y:S02]  /*89b0*/  HADD2.F32 R71, -RZ, R76.H1_H1 ;  /* 0x3000004cff477230 */ /* 0x000fe40000004100 */
[----:B------:R-:W-:Y:S01]  /*89c0*/  FMUL R24, R47, R28 ;  /* 0x0000001c2f187220 */ /* 0x000fe20000400000 */
[----:B------:R-:W-:Y:S01]  /*89d0*/  FFMA R21, R49, R67, R21 ;  /* 0x0000004331157223 */ /* 0x000fe20000000015 */
[--C-:B------:R-:W-:Y:S01]  /*89e0*/  HADD2.F32 R72, -RZ, R77.reuse.H0_H0 ;  /* 0x2000004dff487230 */ /* 0x100fe20000004100 */
[----:B------:R1:W-:Y:S01]  /*89f0*/  STS.128 [R99+0x6010], R8 ;  /* 0x0060100863007388 */ /* 0x0003e20000000c00 */
        /* <DEDUP_REMOVED lines=49> */
.L_x_132:
[----:B------:R-:W-:Y:S05]  /*8d10*/  BSYNC.RECONVERGENT B0 ;  /* 0x0000000000007941 */ /* 0x000fea0003800200 */
.L_x_131:
[----:B------:R-:W-:Y:S01]  /*8d20*/  BAR.SYNC.DEFER_BLOCKING 0x1, 0x80 ;  /* 0x0042000000007b1d */ /* 0x000fe20000010000 */
[----:B------:R-:W-:Y:S01]  /*8d30*/  UISETP.NE.AND UP0, UPT, UR49, -0x4, UPT ;  /* 0xfffffffc3100788c */ /* 0x000fe2000bf05270 */
[----:B------:R-:W-:Y:S08]  /*8d40*/  IADD3 R45, PT, PT, R45, 0x1, RZ ;  /* 0x000000012d2d7810 */ /* 0x000ff00007ffe0ff */
[----:B------:R-:W-:Y:S05]  /*8d50*/  BRA.U !UP0, `(.L_x_133) ;  /* 0x0000000108287547 */ /* 0x000fea000b800000 */
[----:B------:R-:W-:Y:S01]  /*8d60*/  ISETP.NE.AND P0, PT, R107, RZ, PT ;  /* 0x000000ff6b00720c */ /* 0x000fe20003f05270 */
[----:B------:R-:W-:Y:S01]  /*8d70*/  IMAD.U32 R2, RZ, RZ, UR51 ;  /* 0x00000033ff027e24 */ /* 0x000fe2000f8e00ff */
[----:B------:R-:W-:Y:S01]  /*8d80*/  UIADD3 UR51, UPT, UPT, UR51, 0x1, URZ ;  /* 0x0000000133337890 */ /* 0x000fe2000fffe0ff */
[----:B------:R-:W-:Y:S03]  /*8d90*/  IMAD.U32 R0, RZ, RZ, UR37 ;  /* 0x00000025ff007e24 */ /* 0x000fe6000f8e00ff */
[----:B------:R-:W-:Y:S04]  /*8da0*/  UISETP.NE.AND UP0, UPT, UR51, 0x4, UPT ;  /* 0x000000043300788c */ /* 0x000fe8000bf05270 */
[----:B------:R-:W-:Y:S03]  /*8db0*/  USEL UR51, UR51, URZ, UP0 ;  /* 0x000000ff33337287 */ /* 0x000fe60008000000 */
[----:B------:R-:W-:Y:S05]  /*8dc0*/  @P0 LEA R2, R2, UR48, 0x3 ;  /* 0x0000003002020c11 */ /* 0x000fea000f8e18ff */
[----:B------:R-:W-:Y:S05]  /*8dd0*/  @P0 VIADD R2, R2, 0x70 ;  /* 0x0000007002020836 */ /* 0x000fea0000000000 */
[----:B------:R-:W-:Y:S04]  /*8de0*/  @P0 PRMT R0, R0, 0x654, R2 ;  /* 0x0000065400000816 */ /* 0x000fe80000000002 */
[----:B------:R2:W-:Y:S03]  /*8df0*/  @P0 SYNCS.ARRIVE.TRANS64.RED.A1T0 RZ, [R0+URZ], RZ ;  /* 0x000000ff00ff09a7 */ /* 0x0005e600081004ff */
.L_x_133:
[----:B------:R-:W-:Y:S01]  /*8e00*/  ISETP.NE.AND P2, PT, R103, RZ, PT ;  /* 0x000000ff6700720c */ /* 0x000fe20003f45270 */
[----:B------:R-:W-:Y:S01]  /*8e10*/  UIADD3 UR49, UPT, UPT, UR49, 0x4, URZ ;  /* 0x0000000431317890 */ /* 0x000fe2000fffe0ff */
[----:B------:R-:W-:Y:S01]  /*8e20*/  ISETP.NE.AND P0, PT, R105, 0x2, PT ;  /* 0x000000026900780c */ /* 0x000fe20003f05270 */
[----:B------:R-:W-:Y:S01]  /*8e30*/  IMAD.IADD R20, R43, 0x1, R86 ;  /* 0x000000012b147824 */ /* 0x000fe200078e0256 */
[----:B------:R-:W-:Y:S01]  /*8e40*/  ISETP.NE.AND P1, PT, R45, 0x4, PT ;  /* 0x000000042d00780c */ /* 0x000fe20003f25270 */
[----:B------:R-:W-:Y:S01]  /*8e50*/  IMAD.IADD R21, R44, 0x1, R87 ;  /* 0x000000012c157824 */ /* 0x000fe200078e0257 */
[----:B------:R-:W-:Y:S02]  /*8e60*/  SEL R2, RZ, 0x1, P0 ;  /* 0x00000001ff027807 */ /* 0x000fe40000000000 */
[----:B--2---:R-:W-:Y:S02]  /*8e70*/  SEL R0, RZ, 0x1, P1 ;  /* 0x00000001ff007807 */ /* 0x004fe40000800000 */
[----:B------:R-:W-:Y:S02]  /*8e80*/  LOP3.LUT R95, R95, R2, RZ, 0x3c, !PT ;  /* 0x000000025f5f7212 */ /* 0x000fe400078e3cff */
[----:B------:R-:W-:Y:S02]  /*8e90*/  LOP3.LUT R96, R96, R0, RZ, 0x3c, !PT ;  /* 0x0000000060607212 */ /* 0x000fe400078e3cff */
[----:B------:R-:W-:Y:S02]  /*8ea0*/  @P2 R2UR UR36, R94 ;  /* 0x000000005e2422ca */ /* 0x000fe400000e0000 */
[----:B------:R-:W-:Y:S02]  /*8eb0*/  SEL R105, R105, RZ, P0 ;  /* 0x000000ff69697207 */ /* 0x000fe40000000000 */
[----:B------:R-:W-:Y:S01]  /*8ec0*/  SEL R45, R45, RZ, P1 ;  /* 0x000000ff2d2d7207 */ /* 0x000fe20000800000 */
[----:B------:R-:W-:Y:S10]  /*8ed0*/  @P2 BRA `(.L_x_134) ;  /* 0xffffffc000502947 */ /* 0x000ff4000383ffff */
[----:B------:R-:W-:-:S09]  /*8ee0*/  UISETP.NE.AND UP0, UPT, UR50, URZ, UPT ;  /* 0x000000ff3200728c */ /* 0x000fd2000bf05270 */
[----:B------:R-:W-:Y:S05]  /*8ef0*/  BRA.U !UP0, `(.L_x_135) ;  /* 0x0000000108487547 */ /* 0x000fea000b800000 */
[----:B------:R-:W2:Y:S02]  /*8f00*/  LDCU.64 UR4, c[0x0][0x890] ;  /* 0x00011200ff0477ac */ /* 0x000ea40008000a00 */
[----:B--2---:R-:W-:-:S04]  /*8f10*/  UISETP.NE.U32.AND UP0, UPT, UR4, URZ, UPT ;  /* 0x000000ff0400728c */ /* 0x004fc8000bf05070 */
[----:B------:R-:W-:-:S09]  /*8f20*/  UISETP.NE.AND.EX UP0, UPT, UR5, URZ, UPT, UP0 ;  /* 0x000000ff0500728c */ /* 0x000fd2000bf05300 */
[----:B------:R-:W-:Y:S05]  /*8f30*/  BRA.U UP0, `(.L_x_136) ;  /* 0x00000001000c7547 */ /* 0x000fea000b800000 */
[----:B------:R-:W-:-:S13]  /*8f40*/  FSETP.NEU.AND P0, PT, R49, RZ, PT ;  /* 0x000000ff3100720b */ /* 0x000fda0003f0d000 */
[----:B------:R-:W-:Y:S05]  /*8f50*/  @!P0 EXIT ;  /* 0x000000000000894d */ /* 0x000fea0003800000 */
[----:B------:R-:W-:Y:S05]  /*8f60*/  BRA `(.L_x_135) ;  /* 0x00000000002c7947 */ /* 0x000fea0003800000 */
.L_x_136:
[----:B------:R-:W-:Y:S01]  /*8f70*/  ISETP.NE.AND P0, PT, R104, RZ, PT ;  /* 0x000000ff6800720c */ /* 0x000fe20003f05270 */
[----:B------:R-:W-:-:S12]  /*8f80*/  BSSY.RECONVERGENT B0, `(.L_x_135) ;  /* 0x0000009000007945 */ /* 0x000fd80003800200 */
[----:B------:R-:W-:Y:S05]  /*8f90*/  @P0 BRA `(.L_x_137) ;  /* 0x0000000000140947 */ /* 0x000fea0003800000 */
[----:B------:R-:W2:Y:S02]  /*8fa0*/  LDCU.64 UR4, c[0x0][0x888] ;  /* 0x00011100ff0477ac */ /* 0x000ea40008000a00 */
[----:B--2---:R-:W-:-:S04]  /*8fb0*/  ISETP.NE.U32.AND P0, PT, RZ, UR4, PT ;  /* 0x00000004ff007c0c */ /* 0x004fc8000bf05070 */
[----:B------:R-:W-:-:S13]  /*8fc0*/  ISETP.NE.AND.EX P0, PT, RZ, UR5, PT, P0 ;  /* 0x00000005ff007c0c */ /* 0x000fda000bf05300 */
[----:B------:R-:W-:Y:S05]  /*8fd0*/  @!P0 EXIT ;  /* 0x000000000000894d */ /* 0x000fea0003800000 */
[----:B------:R-:W-:Y:S05]  /*8fe0*/  BRA `(.L_x_138) ;  /* 0x0000000000087947 */ /* 0x000fea0003800000 */
.L_x_137:
[----:B------:R-:W-:-:S13]  /*8ff0*/  FSETP.NEU.AND P0, PT, R49, RZ, PT ;  /* 0x000000ff3100720b */ /* 0x000fda0003f0d000 */
[----:B------:R-:W-:Y:S05]  /*9000*/  @!P0 EXIT ;  /* 0x000000000000894d */ /* 0x000fea0003800000 */
.L_x_138:
[----:B------:R-:W-:Y:S05]  /*9010*/  BSYNC.RECONVERGENT B0 ;  /* 0x0000000000007941 */ /* 0x000fea0003800200 */
.L_x_135:
[----:B------:R-:W-:Y:S01]  /*9020*/  ULEA UR4, UR51, UR48, 0x3 ;  /* 0x0000003033047291 */ /* 0x000fe2000f8e18ff */
[----:B------:R-:W-:-:S04]  /*9030*/  DEPBAR.LE SB0, 0x0 ;  /* 0x000080000000791a */ /* 0x000fc80000000000 */
[----:B------:R-:W-:-:S04]  /*9040*/  UIADD3 UR4, UPT, UPT, UR4, 0x70, URZ ;  /* 0x0000007004047890 */ /* 0x000fc8000fffe0ff */
[----:B------:R-:W-:-:S09]  /*9050*/  UPRMT UR4, UR37, 0x654, UR4 ;  /* 0x0000065425047896 */ /* 0x000fd20008000004 */
[----:B------:R-:W-:Y:S01]  /*9060*/  SYNCS.ARRIVE.TRANS64.RED.A1T0 RZ, [UR4], RZ ;  /* 0x000000ffffff79a7 */ /* 0x000fe20008100404 */
[----:B------:R-:W-:Y:S05]  /*9070*/  EXIT ;  /* 0x000000000000794d */ /* 0x000fea0003800000 */
.L_x_24:
[----:B--2---:R2:W4:Y:S02]  /*9080*/  SYNCS.PHASECHK.TRANS64.TRYWAIT P0, [R2+URZ+0x110], R3 ;  /* 0x00011003020075a7 */ /* 0x00452400080011ff */
[----:B----4-:R-:W-:Y:S05]  /*9090*/  @!P0 NANOSLEEP.SYNCS 0x989680 ;  /* 0x009896800000895d */ /* 0x010fea0003900000 */
[----:B------:R-:W4:Y:S02]  /*90a0*/  @!P0 SYNCS.PHASECHK.TRANS64 P0, [R2+URZ+0x110], R3 ;  /* 0x00011003020085a7 */ /* 0x000f2400080010ff */
[----:B----4-:R-:W-:Y:S05]  /*90b0*/  @!P0 BRA `(.L_x_24) ;  /* 0xfffffffc00f08947 */ /* 0x010fea000383ffff */
[----:B------:R-:W-:Y:S05]  /*90c0*/  BRA `(.L_x_139) ;  /* 0xffffff8400b87947 */ /* 0x000fea000383ffff */
.L_x_27:
[----:B-1----:R-:W-:-:S07]  /*90d0*/  MOV R2, UR33 ;  /* 0x0000002100027c02 */ /* 0x002fce0008000f00 */
.L_x_140:
[----:B-1----:R1:W2:Y:S02]  /*90e0*/  SYNCS.PHASECHK.TRANS64.TRYWAIT P0, [R2+URZ+0x28], R4 ;  /* 0x00002804020075a7 */ /* 0x0022a400080011ff */
[----:B--2---:R-:W-:Y:S05]  /*90f0*/  @!P0 NANOSLEEP.SYNCS 0x989680 ;  /* 0x009896800000895d */ /* 0x004fea0003900000 */
[----:B------:R-:W2:Y:S02]  /*9100*/  @!P0 SYNCS.PHASECHK.TRANS64 P0, [R2+URZ+0x28], R4 ;  /* 0x00002804020085a7 */ /* 0x000ea400080010ff */
[----:B--2---:R-:W-:Y:S05]  /*9110*/  @!P0 BRA `(.L_x_140) ;  /* 0xfffffffc00f08947 */ /* 0x004fea000383ffff */
[----:B------:R-:W-:Y:S05]  /*9120*/  BRA `(.L_x_26) ;  /* 0xffffff88000c7947 */ /* 0x000fea000383ffff */
.L_x_34:
[----:B-1----:R-:W-:-:S07]  /*9130*/  MOV R2, UR25 ;  /* 0x0000001900027c02 */ /* 0x002fce0008000f00 */
.L_x_141:
[----:B-1----:R1:W2:Y:S02]  /*9140*/  SYNCS.PHASECHK.TRANS64.TRYWAIT P0, [R2+URZ+0x28], R4 ;  /* 0x00002804020075a7 */ /* 0x0022a400080011ff */
[----:B--2---:R-:W-:Y:S05]  /*9150*/  @!P0 NANOSLEEP.SYNCS 0x989680 ;  /* 0x009896800000895d */ /* 0x004fea0003900000 */
[----:B------:R-:W2:Y:S02]  /*9160*/  @!P0 SYNCS.PHASECHK.TRANS64 P0, [R2+URZ+0x28], R4 ;  /* 0x00002804020085a7 */ /* 0x000ea400080010ff */
[----:B--2---:R-:W-:Y:S05]  /*9170*/  @!P0 BRA `(.L_x_141) ;  /* 0xfffffffc00f08947 */ /* 0x004fea000383ffff */
[----:B------:R-:W-:Y:S05]  /*9180*/  BRA `(.L_x_33) ;  /* 0xffffff8800e47947 */ /* 0x000fea000383ffff */
.L_x_39:
[----:B-1----:R1:W2:Y:S02]  /*9190*/  SYNCS.PHASECHK.TRANS64.TRYWAIT P0, [R2+URZ+0xa0], R3 ;  /* 0x0000a003020075a7 */ /* 0x0022a400080011ff */
[----:B--2---:R-:W-:Y:S05]  /*91a0*/  @!P0 NANOSLEEP.SYNCS 0x989680 ;  /* 0x009896800000895d */ /* 0x004fea0003900000 */
[----:B------:R-:W2:Y:S02]  /*91b0*/  @!P0 SYNCS.PHASECHK.TRANS64 P0, [R2+URZ+0xa0], R3 ;  /* 0x0000a003020085a7 */ /* 0x000ea400080010ff */
[----:B--2---:R-:W-:Y:S05]  /*91c0*/  @!P0 BRA `(.L_x_39) ;  /* 0xfffffffc00f08947 */ /* 0x004fea000383ffff */
[----:B------:R-:W-:Y:S05]  /*91d0*/  BRA `(.L_x_142) ;  /* 0xffffff8c00a07947 */ /* 0x000fea000383ffff */
.L_x_43:
[----:B---3--:R-:W-:-:S07]  /*91e0*/  MOV R0, UR4 ;  /* 0x0000000400007c02 */ /* 0x008fce0008000f00 */
.L_x_143:
[----:B-1----:R1:W2:Y:S02]  /*91f0*/  SYNCS.PHASECHK.TRANS64.TRYWAIT P0, [R0+URZ], R2 ;  /* 0x00000002000075a7 */ /* 0x0022a400080011ff */
[----:B--2---:R-:W-:Y:S05]  /*9200*/  @!P0 NANOSLEEP.SYNCS 0x989680 ;  /* 0x009896800000895d */ /* 0x004fea0003900000 */
[----:B------:R-:W2:Y:S02]  /*9210*/  @!P0 SYNCS.PHASECHK.TRANS64 P0, [R0+URZ], R2 ;  /* 0x00000002000085a7 */ /* 0x000ea400080010ff */
[----:B--2---:R-:W-:Y:S05]  /*9220*/  @!P0 BRA `(.L_x_143) ;  /* 0xfffffffc00f08947 */ /* 0x004fea000383ffff */
[----:B------:R-:W-:Y:S05]  /*9230*/  BRA `(.L_x_144) ;  /* 0xffffff9400107947 */ /* 0x000fea000383ffff */
.L_x_44:
[----:B---3--:R-:W-:-:S07]  /*9240*/  MOV R0, UR4 ;  /* 0x0000000400007c02 */ /* 0x008fce0008000f00 */
.L_x_145:
[----:B-1----:R1:W2:Y:S02]  /*9250*/  SYNCS.PHASECHK.TRANS64.TRYWAIT P0, [R0+URZ], R3 ;  /* 0x00000003000075a7 */ /* 0x0022a400080011ff */
[----:B--2---:R-:W-:Y:S05]  /*9260*/  @!P0 NANOSLEEP.SYNCS 0x989680 ;  /* 0x009896800000895d */ /* 0x004fea0003900000 */
[----:B------:R-:W2:Y:S02]  /*9270*/  @!P0 SYNCS.PHASECHK.TRANS64 P0, [R0+URZ], R3 ;  /* 0x00000003000085a7 */ /* 0x000ea400080010ff */
[----:B--2---:R-:W-:Y:S05]  /*9280*/  @!P0 BRA `(.L_x_145) ;  /* 0xfffffffc00f08947 */ /* 0x004fea000383ffff */
[----:B------:R-:W-:Y:S05]  /*9290*/  BRA `(.L_x_146) ;  /* 0xffffff94001c7947 */ /* 0x000fea000383ffff */
.L_x_45:
[----:B---3--:R-:W-:-:S07]  /*92a0*/  MOV R0, UR4 ;  /* 0x0000000400007c02 */ /* 0x008fce0008000f00 */
.L_x_147:
[----:B-1----:R1:W2:Y:S02]  /*92b0*/  SYNCS.PHASECHK.TRANS64.TRYWAIT P0, [R0+URZ], R3 ;  /* 0x00000003000075a7 */ /* 0x0022a400080011ff */
[----:B--2---:R-:W-:Y:S05]  /*92c0*/  @!P0 NANOSLEEP.SYNCS 0x989680 ;  /* 0x009896800000895d */ /* 0x004fea0003900000 */
[----:B------:R-:W2:Y:S02]  /*92d0*/  @!P0 SYNCS.PHASECHK.TRANS64 P0, [R0+URZ], R3 ;  /* 0x00000003000085a7 */ /* 0x000ea400080010ff */
[----:B--2---:R-:W-:Y:S05]  /*92e0*/  @!P0 BRA `(.L_x_147) ;  /* 0xfffffffc00f08947 */ /* 0x004fea000383ffff */
[----:B------:R-:W-:Y:S05]  /*92f0*/  BRA `(.L_x_148) ;  /* 0xffffff9400287947 */ /* 0x000fea000383ffff */
.L_x_46:
[----:B---3--:R-:W-:-:S07]  /*9300*/  MOV R0, UR4 ;  /* 0x0000000400007c02 */ /* 0x008fce0008000f00 */
.L_x_149:
[----:B-1----:R1:W2:Y:S02]  /*9310*/  SYNCS.PHASECHK.TRANS64.TRYWAIT P0, [R0+URZ], R3 ;  /* 0x00000003000075a7 */ /* 0x0022a400080011ff */
[----:B--2---:R-:W-:Y:S05]  /*9320*/  @!P0 NANOSLEEP.SYNCS 0x989680 ;  /* 0x009896800000895d */ /* 0x004fea0003900000 */
[----:B------:R-:W2:Y:S02]  /*9330*/  @!P0 SYNCS.PHASECHK.TRANS64 P0, [R0+URZ], R3 ;  /* 0x00000003000085a7 */ /* 0x000ea400080010ff */
[----:B--2---:R-:W-:Y:S05]  /*9340*/  @!P0 BRA `(.L_x_149) ;  /* 0xfffffffc00f08947 */ /* 0x004fea000383ffff */
[----:B------:R-:W-:Y:S05]  /*9350*/  BRA `(.L_x_150) ;  /* 0xffffff9400347947 */ /* 0x000fea000383ffff */
.L_x_49:
[----:B-1----:R1:W2:Y:S02]  /*9360*/  SYNCS.PHASECHK.TRANS64.TRYWAIT P0, [R0+URZ+0x100], R4 ;  /* 0x00010004000075a7 */ /* 0x0022a400080011ff */
[----:B--2---:R-:W-:Y:S05]  /*9370*/  @!P0 NANOSLEEP.SYNCS 0x989680 ;  /* 0x009896800000895d */ /* 0x004fea0003900000 */
[----:B------:R-:W2:Y:S02]  /*9380*/  @!P0 SYNCS.PHASECHK.TRANS64 P0, [R0+URZ+0x100], R4 ;  /* 0x00010004000085a7 */ /* 0x000ea400080010ff */
[----:B--2---:R-:W-:Y:S05]  /*9390*/  @!P0 BRA `(.L_x_49) ;  /* 0xfffffffc00f08947 */ /* 0x004fea000383ffff */
[----:B------:R-:W-:Y:S05]  /*93a0*/  BRA `(.L_x_151) ;  /* 0xffffff9400947947 */ /* 0x000fea000383ffff */
.L_x_50:
[----:B------:R-:W-:-:S07]  /*93b0*/  MOV R0, UR5 ;  /* 0x0000000500007c02 */ /* 0x000fce0008000f00 */
.L_x_152:
[----:B-1----:R1:W2:Y:S02]  /*93c0*/  SYNCS.PHASECHK.TRANS64.TRYWAIT P0, [R0+URZ+0xb0], R5 ;  /* 0x0000b005000075a7 */ /* 0x0022a400080011ff */
[----:B--2---:R-:W-:Y:S05]  /*93d0*/  @!P0 NANOSLEEP.SYNCS 0x989680 ;  /* 0x009896800000895d */ /* 0x004fea0003900000 */
[----:B------:R-:W2:Y:S02]  /*93e0*/  @!P0 SYNCS.PHASECHK.TRANS64 P0, [R0+URZ+0xb0], R5 ;  /* 0x0000b005000085a7 */ /* 0x000ea400080010ff */
[----:B--2---:R-:W-:Y:S05]  /*93f0*/  @!P0 BRA `(.L_x_152) ;  /* 0xfffffffc00f08947 */ /* 0x004fea000383ffff */
[----:B------:R-:W-:Y:S05]  /*9400*/  BRA `(.L_x_153) ;  /* 0xffffff9400a47947 */ /* 0x000fea000383ffff */
.L_x_51:
[----:B-1----:R1:W2:Y:S02]  /*9410*/  SYNCS.PHASECHK.TRANS64.TRYWAIT P1, [R0+URZ+0xa0], R4 ;  /* 0x0000a004000075a7 */ /* 0x0022a400080211ff */
[----:B--2---:R-:W-:Y:S05]  /*9420*/  @!P1 NANOSLEEP.SYNCS 0x989680 ;  /* 0x009896800000995d */ /* 0x004fea0003900000 */
[----:B------:R-:W2:Y:S02]  /*9430*/  @!P1 SYNCS.PHASECHK.TRANS64 P1, [R0+URZ+0xa0], R4 ;  /* 0x0000a004000095a7 */ /* 0x000ea400080210ff */
[----:B--2---:R-:W-:Y:S05]  /*9440*/  @!P1 BRA `(.L_x_51) ;  /* 0xfffffffc00f09947 */ /* 0x004fea000383ffff */
[----:B------:R-:W-:Y:S05]  /*9450*/  BRA `(.L_x_154) ;  /* 0xffffff9400d47947 */ /* 0x000fea000383ffff */
.L_x_54:
[----:B------:R-:W-:-:S07]  /*9460*/  MOV R0, UR5 ;  /* 0x0000000500007c02 */ /* 0x000fce0008000f00 */
.L_x_155:
[----:B-1----:R1:W2:Y:S02]  /*9470*/  SYNCS.PHASECHK.TRANS64.TRYWAIT P0, [R0+URZ+0xb0], R2 ;  /* 0x0000b002000075a7 */ /* 0x0022a400080011ff */
[----:B--2---:R-:W-:Y:S05]  /*9480*/  @!P0 NANOSLEEP.SYNCS 0x989680 ;  /* 0x009896800000895d */ /* 0x004fea0003900000 */
[----:B------:R-:W2:Y:S02]  /*9490*/  @!P0 SYNCS.PHASECHK.TRANS64 P0, [R0+URZ+0xb0], R2 ;  /* 0x0000b002000085a7 */ /* 0x000ea400080010ff */
[----:B--2---:R-:W-:Y:S05]  /*94a0*/  @!P0 BRA `(.L_x_155) ;  /* 0xfffffffc00f08947 */ /* 0x004fea000383ffff */
[----:B------:R-:W-:Y:S05]  /*94b0*/  BRA `(.L_x_53) ;  /* 0xffffff9800287947 */ /* 0x000fea000383ffff */
.L_x_61:
[----:B-1----:R1:W2:Y:S02]  /*94c0*/  SYNCS.PHASECHK.TRANS64.TRYWAIT P1, [R0+URZ+0xa0], R2 ;  /* 0x0000a002000075a7 */ /* 0x0022a400080211ff */
[----:B--2---:R-:W-:Y:S05]  /*94d0*/  @!P1 NANOSLEEP.SYNCS 0x989680 ;  /* 0x009896800000995d */ /* 0x004fea0003900000 */
[----:B------:R-:W2:Y:S02]  /*94e0*/  @!P1 SYNCS.PHASECHK.TRANS64 P1, [R0+URZ+0xa0], R2 ;  /* 0x0000a002000095a7 */ /* 0x000ea400080210ff */
[----:B--2---:R-:W-:Y:S05]  /*94f0*/  @!P1 BRA `(.L_x_61) ;  /* 0xfffffffc00f09947 */ /* 0x004fea000383ffff */
[----:B------:R-:W-:Y:S05]  /*9500*/  BRA `(.L_x_156) ;  /* 0xffffff9c009c7947 */ /* 0x000fea000383ffff */
.L_x_62:
[----:B------:R-:W-:-:S07]  /*9510*/  MOV R2, UR7 ;  /* 0x0000000700027c02 */ /* 0x000fce0008000f00 */
.L_x_157:
[----:B-1----:R1:W2:Y:S02]  /*9520*/  SYNCS.PHASECHK.TRANS64.TRYWAIT P0, [R2+URZ+0xe0], R0 ;  /* 0x0000e000020075a7 */ /* 0x0022a400080011ff */
[----:B--2---:R-:W-:Y:S05]  /*9530*/  @!P0 NANOSLEEP.SYNCS 0x989680 ;  /* 0x009896800000895d */ /* 0x004fea0003900000 */
[----:B------:R-:W2:Y:S02]  /*9540*/  @!P0 SYNCS.PHASECHK.TRANS64 P0, [R2+URZ+0xe0], R0 ;  /* 0x0000e000020085a7 */ /* 0x000ea400080010ff */
[----:B--2---:R-:W-:Y:S05]  /*9550*/  @!P0 BRA `(.L_x_157) ;  /* 0xfffffffc00f08947 */ /* 0x004fea000383ffff */
[----:B------:R-:W-:Y:S05]  /*9560*/  BRA `(.L_x_158) ;  /* 0xffffff9c00d47947 */ /* 0x000fea000383ffff */
.L_x_65:
[----:B------:R-:W-:Y:S07]  /*9570*/  MOV R0, UR6 ;  /* 0x0000000600007c02 */ /* 0x000fee0008000f00 */
.L_x_159:
[----:B-1----:R1:W2:Y:S02]  /*9580*/  SYNCS.PHASECHK.TRANS64.TRYWAIT P0, [R0+URZ], R2 ;  /* 0x00000002000075a7 */ /* 0x0022a400080011ff */
[----:B--2---:R-:W-:Y:S05]  /*9590*/  @!P0 NANOSLEEP.SYNCS 0x989680 ;  /* 0x009896800000895d */ /* 0x004fea0003900000 */
[----:B------:R-:W2:Y:S02]  /*95a0*/  @!P0 SYNCS.PHASECHK.TRANS64 P0, [R0+URZ], R2 ;  /* 0x00000002000085a7 */ /* 0x000ea400080010ff */
[----:B--2---:R-:W-:Y:S05]  /*95b0*/  @!P0 BRA `(.L_x_159) ;  /* 0xfffffffc00f08947 */ /* 0x004fea000383ffff */
[----:B------:R-:W-:Y:S05]  /*95c0*/  BRA `(.L_x_64) ;  /* 0xffffff9c00f07947 */ /* 0x000fea000383ffff */
.L_x_68:
[----:B------:R-:W-:-:S07]  /*95d0*/  MOV R0, UR6 ;  /* 0x0000000600007c02 */ /* 0x000fce0008000f00 */
.L_x_160:
[----:B--2---:R2:W4:Y:S02]  /*95e0*/  SYNCS.PHASECHK.TRANS64.TRYWAIT P0, [R0+URZ], R2 ;  /* 0x00000002000075a7 */ /* 0x00452400080011ff */
[----:B----4-:R-:W-:Y:S05]  /*95f0*/  @!P0 NANOSLEEP.SYNCS 0x989680 ;  /* 0x009896800000895d */ /* 0x010fea0003900000 */
[----:B------:R-:W4:Y:S02]  /*9600*/  @!P0 SYNCS.PHASECHK.TRANS64 P0, [R0+URZ], R2 ;  /* 0x00000002000085a7 */ /* 0x000f2400080010ff */
[----:B----4-:R-:W-:Y:S05]  /*9610*/  @!P0 BRA `(.L_x_160) ;  /* 0xfffffffc00f08947 */ /* 0x010fea000383ffff */
[----:B------:R-:W-:Y:S05]  /*9620*/  BRA `(.L_x_161) ;  /* 0xffffffa000cc7947 */ /* 0x000fea000383ffff */
.L_x_69:
[----:B------:R-:W-:-:S07]  /*9630*/  MOV R0, UR6 ;  /* 0x0000000600007c02 */ /* 0x000fce0008000f00 */
.L_x_162:
[----:B-1----:R1:W2:Y:S02]  /*9640*/  SYNCS.PHASECHK.TRANS64.TRYWAIT P0, [R0+URZ], R3 ;  /* 0x00000003000075a7 */ /* 0x0022a400080011ff */
[----:B--2---:R-:W-:Y:S05]  /*9650*/  @!P0 NANOSLEEP.SYNCS 0x989680 ;  /* 0x009896800000895d */ /* 0x004fea0003900000 */
[----:B------:R-:W2:Y:S02]  /*9660*/  @!P0 SYNCS.PHASECHK.TRANS64 P0, [R0+URZ], R3 ;  /* 0x00000003000085a7 */ /* 0x000ea400080010ff */
[----:B--2---:R-:W-:Y:S05]  /*9670*/  @!P0 BRA `(.L_x_162) ;  /* 0xfffffffc00f08947 */ /* 0x004fea000383ffff */
[----:B------:R-:W-:Y:S05]  /*9680*/  BRA `(.L_x_163) ;  /* 0xffffffa000d87947 */ /* 0x000fea000383ffff */
.L_x_70:
[----:B------:R-:W-:-:S07]  /*9690*/  MOV R0, UR6 ;  /* 0x0000000600007c02 */ /* 0x000fce0008000f00 */
.L_x_164:
[----:B-1----:R1:W2:Y:S02]  /*96a0*/  SYNCS.PHASECHK.TRANS64.TRYWAIT P0, [R0+URZ], R3 ;  /* 0x00000003000075a7 */ /* 0x0022a400080011ff */
[----:B--2---:R-:W-:Y:S05]  /*96b0*/  @!P0 NANOSLEEP.SYNCS 0x989680 ;  /* 0x009896800000895d */ /* 0x004fea0003900000 */
[----:B------:R-:W2:Y:S02]  /*96c0*/  @!P0 SYNCS.PHASECHK.TRANS64 P0, [R0+URZ], R3 ;  /* 0x00000003000085a7 */ /* 0x000ea400080010ff */
[----:B--2---:R-:W-:Y:S05]  /*96d0*/  @!P0 BRA `(.L_x_164) ;  /* 0xfffffffc00f08947 */ /* 0x004fea000383ffff */
[----:B------:R-:W-:Y:S05]  /*96e0*/  BRA `(.L_x_165) ;  /* 0xffffffa000e47947 */ /* 0x000fea000383ffff */
.L_x_71:
[----:B-1----:R-:W-:-:S07]  /*96f0*/  MOV R0, UR7 ;  /* 0x0000000700007c02 */ /* 0x002fce0008000f00 */
.L_x_166:
[----:B-1----:R1:W2:Y:S02]  /*9700*/  SYNCS.PHASECHK.TRANS64.TRYWAIT P0, [R0+URZ], R2 ;  /* 0x00000002000075a7 */ /* 0x0022a400080011ff */
[----:B--2---:R-:W-:Y:S05]  /*9710*/  @!P0 NANOSLEEP.SYNCS 0x989680 ;  /* 0x009896800000895d */ /* 0x004fea0003900000 */
[----:B------:R-:W2:Y:S02]  /*9720*/  @!P0 SYNCS.PHASECHK.TRANS64 P0, [R0+URZ], R2 ;  /* 0x00000002000085a7 */ /* 0x000ea400080010ff */
[----:B--2---:R-:W-:Y:S05]  /*9730*/  @!P0 BRA `(.L_x_166) ;  /* 0xfffffffc00f08947 */ /* 0x004fea000383ffff */
[----:B------:R-:W-:Y:S05]  /*9740*/  BRA `(.L_x_167) ;  /* 0xffffffa000f07947 */ /* 0x000fea000383ffff */
.L_x_76:
[----:B--2---:R2:W3:Y:S02]  /*9750*/  SYNCS.PHASECHK.TRANS64.TRYWAIT P0, [R0+URZ+0xa0], R2 ;  /* 0x0000a002000075a7 */ /* 0x0044e400080011ff */
[----:B---3--:R-:W-:Y:S05]  /*9760*/  @!P0 NANOSLEEP.SYNCS 0x989680 ;  /* 0x009896800000895d */ /* 0x008fea0003900000 */
[----:B------:R-:W3:Y:S02]  /*9770*/  @!P0 SYNCS.PHASECHK.TRANS64 P0, [R0+URZ+0xa0], R2 ;  /* 0x0000a002000085a7 */ /* 0x000ee400080010ff */
[----:B---3--:R-:W-:Y:S05]  /*9780*/  @!P0 BRA `(.L_x_76) ;  /* 0xfffffffc00f08947 */ /* 0x008fea000383ffff */
[----:B------:R-:W-:Y:S05]  /*9790*/  BRA `(.L_x_168) ;  /* 0xffffffa400ec7947 */ /* 0x000fea000383ffff */
.L_x_79:
[----:B------:R-:W-:Y:S07]  /*97a0*/  MOV R0, UR4 ;  /* 0x0000000400007c02 */ /* 0x000fee0008000f00 */
.L_x_169:
[----:B--2---:R2:W3:Y:S02]  /*97b0*/  SYNCS.PHASECHK.TRANS64.TRYWAIT P0, [R0+URZ+0x98], R2 ;  /* 0x00009802000075a7 */ /* 0x0044e400080011ff */
[----:B---3--:R-:W-:Y:S05]  /*97c0*/  @!P0 NANOSLEEP.SYNCS 0x989680 ;  /* 0x009896800000895d */ /* 0x008fea0003900000 */
[----:B------:R-:W3:Y:S02]  /*97d0*/  @!P0 SYNCS.PHASECHK.TRANS64 P0, [R0+URZ+0x98], R2 ;  /* 0x00009802000085a7 */ /* 0x000ee400080010ff */
[----:B---3--:R-:W-:Y:S05]  /*97e0*/  @!P0 BRA `(.L_x_169) ;  /* 0xfffffffc00f08947 */ /* 0x008fea000383ffff */
[----:B------:R-:W-:Y:S05]  /*97f0*/  BRA `(.L_x_78) ;  /* 0xffffffa800cc7947 */ /* 0x000fea000383ffff */
.L_x_82:
[----:B------:R-:W-:Y:S07]  /*9800*/  MOV R0, UR4 ;  /* 0x0000000400007c02 */ /* 0x000fee0008000f00 */
.L_x_170:
[----:B-1----:R1:W2:Y:S02]  /*9810*/  SYNCS.PHASECHK.TRANS64.TRYWAIT P0, [R0+URZ+0x70], R20 ;  /* 0x00007014000075a7 */ /* 0x0022a400080011ff */
[----:B--2---:R-:W-:Y:S05]  /*9820*/  @!P0 NANOSLEEP.SYNCS 0x989680 ;  /* 0x009896800000895d */ /* 0x004fea0003900000 */
[----:B------:R-:W2:Y:S02]  /*9830*/  @!P0 SYNCS.PHASECHK.TRANS64 P0, [R0+URZ+0x70], R20 ;  /* 0x00007014000085a7 */ /* 0x000ea400080010ff */
[----:B--2---:R-:W-:Y:S05]  /*9840*/  @!P0 BRA `(.L_x_170) ;  /* 0xfffffffc00f08947 */ /* 0x004fea000383ffff */
[----:B------:R-:W-:Y:S05]  /*9850*/  BRA `(.L_x_171) ;  /* 0xffffffac00487947 */ /* 0x000fea000383ffff */
.L_x_83:
[----:B------:R-:W-:Y:S07]  /*9860*/  MOV R0, UR4 ;  /* 0x0000000400007c02 */ /* 0x000fee0008000f00 */
.L_x_172:
[----:B-1----:R1:W2:Y:S02]  /*9870*/  SYNCS.PHASECHK.TRANS64.TRYWAIT P0, [R0+URZ+0x78], R20 ;  /* 0x00007814000075a7 */ /* 0x0022a400080011ff */
[----:B--2---:R-:W-:Y:S05]  /*9880*/  @!P0 NANOSLEEP.SYNCS 0x989680 ;  /* 0x009896800000895d */ /* 0x004fea0003900000 */
[----:B------:R-:W2:Y:S02]  /*9890*/  @!P0 SYNCS.PHASECHK.TRANS64 P0, [R0+URZ+0x78], R20 ;  /* 0x00007814000085a7 */ /* 0x000ea400080010ff */
[----:B--2---:R-:W-:Y:S05]  /*98a0*/  @!P0 BRA `(.L_x_172) ;  /* 0xfffffffc00f08947 */ /* 0x004fea000383ffff */
[----:B------:R-:W-:Y:S05]  /*98b0*/  BRA `(.L_x_173) ;  /* 0xffffffac00807947 */ /* 0x000fea000383ffff */
.L_x_84:
[----:B------:R-:W-:Y:S07]  /*98c0*/  MOV R0, UR4 ;  /* 0x0000000400007c02 */ /* 0x000fee0008000f00 */
.L_x_174:
[----:B-1----:R1:W2:Y:S02]  /*98d0*/  SYNCS.PHASECHK.TRANS64.TRYWAIT P0, [R0+URZ+0x80], R20 ;  /* 0x00008014000075a7 */ /* 0x0022a400080011ff */
[----:B--2---:R-:W-:Y:S05]  /*98e0*/  @!P0 NANOSLEEP.SYNCS 0x989680 ;  /* 0x009896800000895d */ /* 0x004fea0003900000 */
[----:B------:R-:W2:Y:S02]  /*98f0*/  @!P0 SYNCS.PHASECHK.TRANS64 P0, [R0+URZ+0x80], R20 ;  /* 0x00008014000085a7 */ /* 0x000ea400080010ff */
[----:B--2---:R-:W-:Y:S05]  /*9900*/  @!P0 BRA `(.L_x_174) ;  /* 0xfffffffc00f08947 */ /* 0x004fea000383ffff */
[----:B------:R-:W-:Y:S05]  /*9910*/  BRA `(.L_x_175) ;  /* 0xffffffac00c47947 */ /* 0x000fea000383ffff */
.L_x_85:
[----:B------:R-:W-:Y:S07]  /*9920*/  MOV R0, UR4 ;  /* 0x0000000400007c02 */ /* 0x000fee0008000f00 */
.L_x_176:
[----:B-1----:R1:W2:Y:S02]  /*9930*/  SYNCS.PHASECHK.TRANS64.TRYWAIT P0, [R0+URZ+0x88], R20 ;  /* 0x00008814000075a7 */ /* 0x0022a400080011ff */
[----:B--2---:R-:W-:Y:S05]  /*9940*/  @!P0 NANOSLEEP.SYNCS 0x989680 ;  /* 0x009896800000895d */ /* 0x004fea0003900000 */
[----:B------:R-:W2:Y:S02]  /*9950*/  @!P0 SYNCS.PHASECHK.TRANS64 P0, [R0+URZ+0x88], R20 ;  /* 0x00008814000085a7 */ /* 0x000ea400080010ff */
[----:B--2---:R-:W-:Y:S05]  /*9960*/  @!P0 BRA `(.L_x_176) ;  /* 0xfffffffc00f08947 */ /* 0x004fea000383ffff */
[----:B------:R-:W-:Y:S05]  /*9970*/  BRA `(.L_x_177) ;  /* 0xffffffb000487947 */ /* 0x000fea000383ffff */
.L_x_87:
[----:B------:R-:W-:-:S07]  /*9980*/  MOV R0, UR4 ;  /* 0x0000000400007c02 */ /* 0x000fce0008000f00 */
.L_x_178:
[----:B-1----:R1:W3:Y:S02]  /*9990*/  SYNCS.PHASECHK.TRANS64.TRYWAIT P0, [R0+URZ+0x70], R2 ;  /* 0x00007002000075a7 */ /* 0x0022e400080011ff */
[----:B---3--:R-:W-:Y:S05]  /*99a0*/  @!P0 NANOSLEEP.SYNCS 0x989680 ;  /* 0x009896800000895d */ /* 0x008fea0003900000 */
[----:B------:R-:W3:Y:S02]  /*99b0*/  @!P0 SYNCS.PHASECHK.TRANS64 P0, [R0+URZ+0x70], R2 ;  /* 0x00007002000085a7 */ /* 0x000ee400080010ff */
[----:B---3--:R-:W-:Y:S05]  /*99c0*/  @!P0 BRA `(.L_x_178) ;  /* 0xfffffffc00f08947 */ /* 0x008fea000383ffff */
[----:B------:R-:W-:Y:S05]  /*99d0*/  BRA `(.L_x_179) ;  /* 0xffffffb000b87947 */ /* 0x000fea000383ffff */
.L_x_88:
[----:B-1----:R-:W-:-:S07]  /*99e0*/  MOV R0, UR4 ;  /* 0x0000000400007c02 */ /* 0x002fce0008000f00 */
.L_x_180:
[----:B-1----:R1:W3:Y:S02]  /*99f0*/  SYNCS.PHASECHK.TRANS64.TRYWAIT P0, [R0+URZ+0x78], R2 ;  /* 0x00007802000075a7 */ /* 0x0022e400080011ff */
[----:B---3--:R-:W-:Y:S05]  /*9a00*/  @!P0 NANOSLEEP.SYNCS 0x989680 ;  /* 0x009896800000895d */ /* 0x008fea0003900000 */
[----:B------:R-:W3:Y:S02]  /*9a10*/  @!P0 SYNCS.PHASECHK.TRANS64 P0, [R0+URZ+0x78], R2 ;  /* 0x00007802000085a7 */ /* 0x000ee400080010ff */
[----:B---3--:R-:W-:Y:S05]  /*9a20*/  @!P0 BRA `(.L_x_180) ;  /* 0xfffffffc00f08947 */ /* 0x008fea000383ffff */
[----:B------:R-:W-:Y:S05]  /*9a30*/  BRA `(.L_x_181) ;  /* 0xffffffb000a87947 */ /* 0x000fea000383ffff */
.L_x_89:
[----:B-1----:R-:W-:-:S07]  /*9a40*/  MOV R0, UR4 ;  /* 0x0000000400007c02 */ /* 0x002fce0008000f00 */
.L_x_182:
[----:B-1----:R1:W3:Y:S02]  /*9a50*/  SYNCS.PHASECHK.TRANS64.TRYWAIT P0, [R0+URZ+0x80], R2 ;  /* 0x00008002000075a7 */ /* 0x0022e400080011ff */
[----:B---3--:R-:W-:Y:S05]  /*9a60*/  @!P0 NANOSLEEP.SYNCS 0x989680 ;  /* 0x009896800000895d */ /* 0x008fea0003900000 */
[----:B------:R-:W3:Y:S02]  /*9a70*/  @!P0 SYNCS.PHASECHK.TRANS64 P0, [R0+URZ+0x80], R2 ;  /* 0x00008002000085a7 */ /* 0x000ee400080010ff */
[----:B---3--:R-:W-:Y:S05]  /*9a80*/  @!P0 BRA `(.L_x_182) ;  /* 0xfffffffc00f08947 */ /* 0x008fea000383ffff */
[----:B------:R-:W-:Y:S05]  /*9a90*/  BRA `(.L_x_183) ;  /* 0xffffffb000987947 */ /* 0x000fea000383ffff */
.L_x_91:
[----:B--2---:R2:W4:Y:S02]  /*9aa0*/  SYNCS.PHASECHK.TRANS64.TRYWAIT P0, [R0+URZ+0xa0], R2 ;  /* 0x0000a002000075a7 */ /* 0x00452400080011ff */
[----:B----4-:R-:W-:Y:S05]  /*9ab0*/  @!P0 NANOSLEEP.SYNCS 0x989680 ;  /* 0x009896800000895d */ /* 0x010fea0003900000 */
[----:B------:R-:W4:Y:S02]  /*9ac0*/  @!P0 SYNCS.PHASECHK.TRANS64 P0, [R0+URZ+0xa0], R2 ;  /* 0x0000a002000085a7 */ /* 0x000f2400080010ff */
[----:B----4-:R-:W-:Y:S05]  /*9ad0*/  @!P0 BRA `(.L_x_91) ;  /* 0xfffffffc00f08947 */ /* 0x010fea000383ffff */
[----:B------:R-:W-:Y:S05]  /*9ae0*/  BRA `(.L_x_184) ;  /* 0xffffffb400607947 */ /* 0x000fea000383ffff */
.L_x_102:
[----:B-1----:R-:W-:Y:S04]  /*9af0*/  MOV R2, UR48 ;  /* 0x0000003000027c02 */ /* 0x002fe80008000f00 */
[----:B------:R1:W3:Y:S03]  /*9b00*/  SYNCS.PHASECHK.TRANS64.TRYWAIT P1, [R2+URZ+0x50], R3 ;  /* 0x00005003020075a7 */ /* 0x0002e600080211ff */
[----:B---3--:R-:W-:Y:S05]  /*9b10*/  @!P1 NANOSLEEP.SYNCS 0x989680 ;  /* 0x009896800000995d */ /* 0x008fea0003900000 */
[----:B------:R-:W3:Y:S02]  /*9b20*/  @!P1 SYNCS.PHASECHK.TRANS64 P1, [R2+URZ+0x50], R3 ;  /* 0x00005003020095a7 */ /* 0x000ee400080210ff */
[----:B---3--:R-:W-:Y:S05]  /*9b30*/  @!P1 BRA `(.L_x_102) ;  /* 0xfffffffc00ec9947 */ /* 0x008fea000383ffff */
[----:B------:R-:W-:Y:S05]  /*9b40*/  BRA `(.L_x_101) ;  /* 0xffffffc0006c7947 */ /* 0x000fea000383ffff */
.L_x_104:
[----:B-1----:R1:W4:Y:S02]  /*9b50*/  SYNCS.PHASECHK.TRANS64.TRYWAIT P0, [R64+URZ+0xc0], R0 ;  /* 0x0000c000400075a7 */ /* 0x00232400080011ff */
[----:B----4-:R-:W-:Y:S05]  /*9b60*/  @!P0 NANOSLEEP.SYNCS 0x989680 ;  /* 0x009896800000895d */ /* 0x010fea0003900000 */
[----:B------:R-:W4:Y:S02]  /*9b70*/  @!P0 SYNCS.PHASECHK.TRANS64 P0, [R64+URZ+0xc0], R0 ;  /* 0x0000c000400085a7 */ /* 0x000f2400080010ff */
[----:B----4-:R-:W-:Y:S05]  /*9b80*/  @!P0 BRA `(.L_x_104) ;  /* 0xfffffffc00f08947 */ /* 0x010fea000383ffff */
[----:B------:R-:W-:Y:S05]  /*9b90*/  BRA `(.L_x_103) ;  /* 0xffffffc000947947 */ /* 0x000fea000383ffff */
.L_x_113:
[----:B--2---:R2:W4:Y:S02]  /*9ba0*/  SYNCS.PHASECHK.TRANS64.TRYWAIT P0, [R2+URZ+0x50], R0 ;  /* 0x00005000020075a7 */ /* 0x00452400080011ff */
[----:B----4-:R-:W-:Y:S05]  /*9bb0*/  @!P0 NANOSLEEP.SYNCS 0x989680 ;  /* 0x009896800000895d */ /* 0x010fea0003900000 */
[----:B------:R-:W4:Y:S02]  /*9bc0*/  @!P0 SYNCS.PHASECHK.TRANS64 P0, [R2+URZ+0x50], R0 ;  /* 0x00005000020085a7 */ /* 0x000f2400080010ff */
[----:B----4-:R-:W-:Y:S05]  /*9bd0*/  @!P0 BRA `(.L_x_113) ;  /* 0xfffffffc00f08947 */ /* 0x010fea000383ffff */
[----:B------:R-:W-:Y:S05]  /*9be0*/  BRA `(.L_x_112) ;  /* 0xffffffcc00707947 */ /* 0x000fea000383ffff */
.L_x_121:
[----:B--2---:R2:W4:Y:S02]  /*9bf0*/  SYNCS.PHASECHK.TRANS64.TRYWAIT P0, [R0+URZ+0x50], R6 ;  /* 0x00005006000075a7 */ /* 0x00452400080011ff */
[----:B----4-:R-:W-:Y:S05]  /*9c00*/  @!P0 NANOSLEEP.SYNCS 0x989680 ;  /* 0x009896800000895d */ /* 0x010fea0003900000 */
[----:B------:R-:W4:Y:S02]  /*9c10*/  @!P0 SYNCS.PHASECHK.TRANS64 P0, [R0+URZ+0x50], R6 ;  /* 0x00005006000085a7 */ /* 0x000f2400080010ff */
[----:B----4-:R-:W-:Y:S05]  /*9c20*/  @!P0 BRA `(.L_x_121) ;  /* 0xfffffffc00f08947 */ /* 0x010fea000383ffff */
[----:B------:R-:W-:Y:S05]  /*9c30*/  BRA `(.L_x_120) ;  /* 0xffffffd800707947 */ /* 0x000fea000383ffff */
.L_x_129:
[----:B--2---:R2:W4:Y:S02]  /*9c40*/  SYNCS.PHASECHK.TRANS64.TRYWAIT P0, [R0+URZ+0x50], R5 ;  /* 0x00005005000075a7 */ /* 0x00452400080011ff */
[----:B----4-:R-:W-:Y:S05]  /*9c50*/  @!P0 NANOSLEEP.SYNCS 0x989680 ;  /* 0x009896800000895d */ /* 0x010fea0003900000 */
[----:B------:R-:W4:Y:S02]  /*9c60*/  @!P0 SYNCS.PHASECHK.TRANS64 P0, [R0+URZ+0x50], R5 ;  /* 0x00005005000085a7 */ /* 0x000f2400080010ff */
[----:B----4-:R-:W-:Y:S05]  /*9c70*/  @!P0 BRA `(.L_x_129) ;  /* 0xfffffffc00f08947 */ /* 0x010fea000383ffff */
[----:B------:R-:W-:Y:S05]  /*9c80*/  BRA `(.L_x_128) ;  /* 0xffffffe400707947 */ /* 0x000fea000383ffff */
        .weak           $__internal_0_$__cuda_sm10x_tcgen05_guardrail_trap_col_being_dealloced_not_returned_by_alloc
        .type           $__internal_0_$__cuda_sm10x_tcgen05_guardrail_trap_col_being_dealloced_not_returned_by_alloc,@function
        .size           $__internal_0_$__cuda_sm10x_tcgen05_guardrail_trap_col_being_dealloced_not_returned_by_alloc,($__internal_1_$__cuda_sm10x_tcgen05_guardrail_trap_phase_invalid_during_alloc - $__internal_0_$__cuda_sm10x_tcgen05_guardrail_trap_col_being_dealloced_not_returned_by_alloc)
$__internal_0_$__cuda_sm10x_tcgen05_guardrail_trap_col_being_dealloced_not_returned_by_alloc:
[----:B------:R-:W-:Y:S05]  /*9c90*/  BPT.TRAP 0x1 ;  /* 0x000000040000795c */ /* 0x000fea0000300000 */
[----:B------:R-:W-:-:S04]  /*9ca0*/  HFMA2 R3, -RZ, RZ, 0, 0 ;  /* 0x00000000ff037431 */ /* 0x000fc800000001ff */
[----:B------:R-:W-:Y:S05]  /*9cb0*/  RET.REL.NODEC R2 `(_ZN7cutlass13device_kernelINS_4gemm6kernel13GemmUniversalIN4cute5tupleIJiiiiEEENS1_10collective13CollectiveMmaINS1_35MainloopSm100TmaUmmaWarpSpecializedILi5ELi2ELi4ENS5_IJNS4_1CILi1EEENSA_ILi2EEESB_EEEEENS5_IJNSA_ILi128EEESF_NSA_ILi64EEEEEENS_6half_tENS5_IJSB_llEEESI_NS5_IJlSB_lEEENS4_8TiledMMAINS4_8MMA_AtomIJNS4_20SM100_MMA_F16BF16_SSISI_SI_fLi128ELi128ELNS4_4UMMA5MajorE1ELSP_0ELNSO_7ScaleInE0ELSQ_0EEEEEENS4_6LayoutINS5_IJSB_SB_SB_EEENS5_IJNSA_ILi0EEESV_SV_EEEEENS5_IJNS4_10UnderscoreESY_SY_EEEEENS4_23SM90_TMA_LOAD_MULTICASTENS4_14ComposedLayoutINS4_7SwizzleILi3ELi4ELi3EEENS4_18smem_ptr_flag_bitsILi16EEENST_INS5_IJSG_NSA_ILi8EEEEEENS5_IJSB_SG_EEEEEEEvNS4_8identityENS4_13SM90_TMA_LOADENS12_IS14_S16_NST_INS5_IJS17_SG_EEENS5_IJSG_SB_EEEEEEEvS1C_EENS_8epilogue10collective18CollectiveEpilogueINS1J_23Sm100TmaWarpSpecializedILi4ELi2ELi32ELb1ELb0EEEJSH_NS5_IJNST_ISF_SB_EENST_INSA_ILi32EEESB_EEEEESI_SK_SI_SK_NS1J_6fusion15FusionCallbacksIS1N_NS1S_17LinearCombinationISI_fSI_fLNS_15FloatRoundStyleE2EEESH_S1R_JEEENS4_5SM1004TMEM4LOAD26SM100_TMEM_LOAD_32dp32b32xES1D_NS12_INS13_ILi2ELi4ELi3EEES16_NST_INS5_IJS17_S1P_EEENS5_IJS1P_SB_EEEEEEENS4_39AutoVectorizingCopyWithAssumedAlignmentILi128EEENS4_14SM90_TMA_STOREES26_S28_S28_EEEvvEEEEvNT_6ParamsE) ;  /* 0xffffff6002d07950 */ /* 0x000fea0003c3ffff */
        .weak           $__internal_1_$__cuda_sm10x_tcgen05_guardrail_trap_phase_invalid_during_alloc
        .type           $__internal_1_$__cuda_sm10x_tcgen05_guardrail_trap_phase_invalid_during_alloc,@function
        .size           $__internal_1_$__cuda_sm10x_tcgen05_guardrail_trap_phase_invalid_during_alloc,($__internal_2_$__cuda_sm10x_tcgen05_guardrail_trap_unallocated_columns_being_dealloced - $__internal_1_$__cuda_sm10x_tcgen05_guardrail_trap_phase_invalid_during_alloc)
$__internal_1_$__cuda_sm10x_tcgen05_guardrail_trap_phase_invalid_during_alloc:
[----:B------:R-:W-:Y:S05]  /*9cc0*/  BPT.TRAP 0x1 ;  /* 0x000000040000795c */ /* 0x000fea0000300000 */
[----:B------:R-:W-:-:S04]  /*9cd0*/  MOV R3, 0x0 ;  /* 0x0000000000037802 */ /* 0x000fc80000000f00 */
[----:B------:R-:W-:Y:S05]  /*9ce0*/  RET.REL.NODEC R2 `(_ZN7cutlass13device_kernelINS_4gemm6kernel13GemmUniversalIN4cute5tupleIJiiiiEEENS1_10collective13CollectiveMmaINS1_35MainloopSm100TmaUmmaWarpSpecializedILi5ELi2ELi4ENS5_IJNS4_1CILi1EEENSA_ILi2EEESB_EEEEENS5_IJNSA_ILi128EEESF_NSA_ILi64EEEEEENS_6half_tENS5_IJSB_llEEESI_NS5_IJlSB_lEEENS4_8TiledMMAINS4_8MMA_AtomIJNS4_20SM100_MMA_F16BF16_SSISI_SI_fLi128ELi128ELNS4_4UMMA5MajorE1ELSP_0ELNSO_7ScaleInE0ELSQ_0EEEEEENS4_6LayoutINS5_IJSB_SB_SB_EEENS5_IJNSA_ILi0EEESV_SV_EEEEENS5_IJNS4_10UnderscoreESY_SY_EEEEENS4_23SM90_TMA_LOAD_MULTICASTENS4_14ComposedLayoutINS4_7SwizzleILi3ELi4ELi3EEENS4_18smem_ptr_flag_bitsILi16EEENST_INS5_IJSG_NSA_ILi8EEEEEENS5_IJSB_SG_EEEEEEEvNS4_8identityENS4_13SM90_TMA_LOADENS12_IS14_S16_NST_INS5_IJS17_SG_EEENS5_IJSG_SB_EEEEEEEvS1C_EENS_8epilogue10collective18CollectiveEpilogueINS1J_23Sm100TmaWarpSpecializedILi4ELi2ELi32ELb1ELb0EEEJSH_NS5_IJNST_ISF_SB_EENST_INSA_ILi32EEESB_EEEEESI_SK_SI_SK_NS1J_6fusion15FusionCallbacksIS1N_NS1S_17LinearCombinationISI_fSI_fLNS_15FloatRoundStyleE2EEESH_S1R_JEEENS4_5SM1004TMEM4LOAD26SM100_TMEM_LOAD_32dp32b32xES1D_NS12_INS13_ILi2ELi4ELi3EEES16_NST_INS5_IJS17_S1P_EEENS5_IJS1P_SB_EEEEEEENS4_39AutoVectorizingCopyWithAssumedAlignmentILi128EEENS4_14SM90_TMA_STOREES26_S28_S28_EEEvvEEEEvNT_6ParamsE) ;  /* 0xffffff6002c47950 */ /* 0x000fea0003c3ffff */
        .weak           $__internal_2_$__cuda_sm10x_tcgen05_guardrail_trap_unallocated_columns_being_dealloced
        .type           $__internal_2_$__cuda_sm10x_tcgen05_guardrail_trap_unallocated_columns_being_dealloced,@function
        .size           $__internal_2_$__cuda_sm10x_tcgen05_guardrail_trap_unallocated_columns_being_dealloced,(.L_x_186 - $__internal_2_$__cuda_sm10x_tcgen05_guardrail_trap_unallocated_columns_being_dealloced)
$__internal_2_$__cuda_sm10x_tcgen05_guardrail_trap_unallocated_columns_being_dealloced:
[----:B------:R-:W-:Y:S05]  /*9cf0*/  BPT.TRAP 0x1 ;  /* 0x000000040000795c */ /* 0x000fea0000300000 */
[----:B------:R-:W-:-:S04]  /*9d00*/  HFMA2 R3, -RZ, RZ, 0, 0 ;  /* 0x00000000ff037431 */ /* 0x000fc800000001ff */
[----:B------:R-:W-:Y:S05]  /*9d10*/  RET.REL.NODEC R2 `(_ZN7cutlass13device_kernelINS_4gemm6kernel13GemmUniversalIN4cute5tupleIJiiiiEEENS1_10collective13CollectiveMmaINS1_35MainloopSm100TmaUmmaWarpSpecializedILi5ELi2ELi4ENS5_IJNS4_1CILi1EEENSA_ILi2EEESB_EEEEENS5_IJNSA_ILi128EEESF_NSA_ILi64EEEEEENS_6half_tENS5_IJSB_llEEESI_NS5_IJlSB_lEEENS4_8TiledMMAINS4_8MMA_AtomIJNS4_20SM100_MMA_F16BF16_SSISI_SI_fLi128ELi128ELNS4_4UMMA5MajorE1ELSP_0ELNSO_7ScaleInE0ELSQ_0EEEEEENS4_6LayoutINS5_IJSB_SB_SB_EEENS5_IJNSA_ILi0EEESV_SV_EEEEENS5_IJNS4_10UnderscoreESY_SY_EEEEENS4_23SM90_TMA_LOAD_MULTICASTENS4_14ComposedLayoutINS4_7SwizzleILi3ELi4ELi3EEENS4_18smem_ptr_flag_bitsILi16EEENST_INS5_IJSG_NSA_ILi8EEEEEENS5_IJSB_SG_EEEEEEEvNS4_8identityENS4_13SM90_TMA_LOADENS12_IS14_S16_NST_INS5_IJS17_SG_EEENS5_IJSG_SB_EEEEEEEvS1C_EENS_8epilogue10collective18CollectiveEpilogueINS1J_23Sm100TmaWarpSpecializedILi4ELi2ELi32ELb1ELb0EEEJSH_NS5_IJNST_ISF_SB_EENST_INSA_ILi32EEESB_EEEEESI_SK_SI_SK_NS1J_6fusion15FusionCallbacksIS1N_NS1S_17LinearCombinationISI_fSI_fLNS_15FloatRoundStyleE2EEESH_S1R_JEEENS4_5SM1004TMEM4LOAD26SM100_TMEM_LOAD_32dp32b32xES1D_NS12_INS13_ILi2ELi4ELi3EEES16_NST_INS5_IJS17_S1P_EEENS5_IJS1P_SB_EEEEEEENS4_39AutoVectorizingCopyWithAssumedAlignmentILi128EEENS4_14SM90_TMA_STOREES26_S28_S28_EEEvvEEEEvNT_6ParamsE) ;  /* 0xffffff6002b87950 */ /* 0x000fea0003c3ffff */
.L_x_185:
[----:B------:R-:W-:-:S00]  /*9d20*/  BRA `(.L_x_185) ;  /* 0xfffffffc00fc7947 */ /* 0x000fc0000383ffff */
[----:B------:R-:W-:-:S00]  /*9d30*/  NOP ;  /* 0x0000000000007918 */ /* 0x000fc00000000000 */
        /* <DEDUP_REMOVED lines=12> */
.L_x_186:


//--------------------- .nv.global.init           --------------------------
	.section	.nv.global.init,"aw",@progbits
.nv.global.init:
	.type		$str$27,@object
	.size		$str$27,($str$28 - $str$27)
$str$27:
        /*0000*/ 	.byte	0x28, 0x61, 0x64, 0x64, 0x72, 0x65, 0x73, 0x73, 0x20, 0x26, 0x20, 0x6d, 0x61, 0x73, 0x6b, 0x29
        /*0010*/ 	.byte	0x20, 0x3d, 0x3d, 0x20, 0x30, 0x00
	.type		$str$28,@object
	.size		$str$28,($str$26 - $str$28)
$str$28:
        /*0016*/ 	.byte	0x2f, 0x74, 0x6d, 0x70, 0x2f, 0x63, 0x75, 0x74, 0x6c, 0x61, 0x73, 0x73, 0x5f, 0x73, 0x77, 0x65
        /*0026*/ 	.byte	0x65, 0x70, 0x5f, 0x73, 0x72, 0x63, 0x2f, 0x69, 0x6e, 0x63, 0x6c, 0x75, 0x64, 0x65, 0x2f, 0x63
        /*0036*/ 	.byte	0x75, 0x74, 0x65, 0x2f, 0x70, 0x6f, 0x69, 0x6e, 0x74, 0x65, 0x72, 0x5f, 0x66, 0x6c, 0x61, 0x67
        /*0046*/ 	.byte	0x67, 0x65, 0x64, 0x2e, 0x68, 0x70, 0x70, 0x00
	.type		$str$26,@object
	.size		$str$26,($str$25 - $str$26)
$str$26:
        /*004e*/ 	.byte	0x2f, 0x74, 0x6d, 0x70, 0x2f, 0x63, 0x75, 0x74, 0x6c, 0x61, 0x73, 0x73, 0x5f, 0x73, 0x77, 0x65
        /*005e*/ 	.byte	0x65, 0x70, 0x5f, 0x73, 0x72, 0x63, 0x2f, 0x69, 0x6e, 0x63, 0x6c, 0x75, 0x64, 0x65, 0x2f, 0x63
        /*006e*/ 	.byte	0x75, 0x74, 0x65, 0x2f, 0x61, 0x74, 0x6f, 0x6d, 0x2f, 0x63, 0x6f, 0x70, 0x79, 0x5f, 0x74, 0x72
        /*007e*/ 	.byte	0x61, 0x69, 0x74, 0x73, 0x5f, 0x73, 0x6d, 0x31, 0x30, 0x30, 0x2e, 0x68, 0x70, 0x70, 0x00
	.type		$str$25,@object
	.size		$str$25,(__unnamed_1 - $str$25)
$str$25:
        /*008d*/ 	.byte	0x28, 0x28, 0x75, 0x69, 0x6e, 0x74, 0x33, 0x32, 0x5f, 0x74, 0x28, 0x74, 0x68, 0x72, 0x65, 0x61
        /*009d*/ 	.byte	0x64, 0x49, 0x64, 0x78, 0x2e, 0x78, 0x29, 0x20, 0x2f, 0x20, 0x33, 0x32, 0x29, 0x20, 0x25, 0x20
        /*00ad*/ 	.byte	0x34, 0x29, 0x20, 0x3d, 0x3d, 0x20, 0x28, 0x28, 0x28, 0x74, 0x6d, 0x65, 0x6d, 0x5f, 0x61, 0x64
        /*00bd*/ 	.byte	0x64, 0x72, 0x20, 0x3e, 0x3e, 0x20, 0x31, 0x36, 0x29, 0x20, 0x2f, 0x20, 0x33, 0x32, 0x29, 0x20
        /*00cd*/ 	.byte	0x25, 0x20, 0x34, 0x29, 0x00
	.type		__unnamed_1,@object
	.size		__unnamed_1,(__unnamed_2 - __unnamed_1)
__unnamed_1:
        /*00d2*/ 	.byte	0x61, 0x75, 0x74, 0x6f, 0x20, 0x63, 0x75, 0x74, 0x65, 0x3a, 0x3a, 0x61, 0x73, 0x5f, 0x70, 0x6f
        /* <DEDUP_REMOVED lines=24> */
        /*0262*/ 	.byte	0x3e, 0x3e, 0x3e, 0x3e, 0x5d, 0x00
	.type		__unnamed_2,@object
	.size		__unnamed_2,(.L_2 - __unnamed_2)
__unnamed_2:
        /* <DEDUP_REMOVED lines=42> */
        /*0508*/ 	.byte	0x3e, 0x3e, 0x5d, 0x00
.L_2:


//--------------------- .nv.shared._ZN7cutlass13device_kernelINS_4gemm6kernel13GemmUniversalIN4cute5tupleIJiiiiEEENS1_10collective13CollectiveMmaINS1_35MainloopSm100TmaUmmaWarpSpecializedILi5ELi2ELi4ENS5_IJNS4_1CILi1EEENSA_ILi2EEESB_EEEEENS5_IJNSA_ILi128EEESF_NSA_ILi64EEEEEENS_6half_tENS5_IJSB_llEEESI_NS5_IJlSB_lEEENS4_8TiledMMAINS4_8MMA_AtomIJNS4_20SM100_MMA_F16BF16_SSISI_SI_fLi128ELi128ELNS4_4UMMA5MajorE1ELSP_0ELNSO_7ScaleInE0ELSQ_0EEEEEENS4_6LayoutINS5_IJSB_SB_SB_EEENS5_IJNSA_ILi0EEESV_SV_EEEEENS5_IJNS4_10UnderscoreESY_SY_EEEEENS4_23SM90_TMA_LOAD_MULTICASTENS4_14ComposedLayoutINS4_7SwizzleILi3ELi4ELi3EEENS4_18smem_ptr_flag_bitsILi16EEENST_INS5_IJSG_NSA_ILi8EEEEEENS5_IJSB_SG_EEEEEEEvNS4_8identityENS4_13SM90_TMA_LOADENS12_IS14_S16_NST_INS5_IJS17_SG_EEENS5_IJSG_SB_EEEEEEEvS1C_EENS_8epilogue10collective18CollectiveEpilogueINS1J_23Sm100TmaWarpSpecializedILi4ELi2ELi32ELb1ELb0EEEJSH_NS5_IJNST_ISF_SB_EENST_INSA_ILi32EEESB_EEEEESI_SK_SI_SK_NS1J_6fusion15FusionCallbacksIS1N_NS1S_17LinearCombinationISI_fSI_fLNS_15FloatRoundStyleE2EEESH_S1R_JEEENS4_5SM1004TMEM4LOAD26SM100_TMEM_LOAD_32dp32b32xES1D_NS12_INS13_ILi2ELi4ELi3EEES16_NST_INS5_IJS17_S1P_EEENS5_IJS1P_SB_EEEEEEENS4_39AutoVectorizingCopyWithAssumedAlignmentILi128EEENS4_14SM90_TMA_STOREES26_S28_S28_EEEvvEEEEvNT_6ParamsE --------------------------
	.section	.nv.shared._ZN7cutlass13device_kernelINS_4gemm6kernel13GemmUniversalIN4cute5tupleIJiiiiEEENS1_10collective13CollectiveMmaINS1_35MainloopSm100TmaUmmaWarpSpecializedILi5ELi2ELi4ENS5_IJNS4_1CILi1EEENSA_ILi2EEESB_EEEEENS5_IJNSA_ILi128EEESF_NSA_ILi64EEEEEENS_6half_tENS5_IJSB_llEEESI_NS5_IJlSB_lEEENS4_8TiledMMAINS4_8MMA_AtomIJNS4_20SM100_MMA_F16BF16_SSISI_SI_fLi128ELi128ELNS4_4UMMA5MajorE1ELSP_0ELNSO_7ScaleInE0ELSQ_0EEEEEENS4_6LayoutINS5_IJSB_SB_SB_EEENS5_IJNSA_ILi0EEESV_SV_EEEEENS5_IJNS4_10UnderscoreESY_SY_EEEEENS4_23SM90_TMA_LOAD_MULTICASTENS4_14ComposedLayoutINS4_7SwizzleILi3ELi4ELi3EEENS4_18smem_ptr_flag_bitsILi16EEENST_INS5_IJSG_NSA_ILi8EEEEEENS5_IJSB_SG_EEEEEEEvNS4_8identityENS4_13SM90_TMA_LOADENS12_IS14_S16_NST_INS5_IJS17_SG_EEENS5_IJSG_SB_EEEEEEEvS1C_EENS_8epilogue10collective18CollectiveEpilogueINS1J_23Sm100TmaWarpSpecializedILi4ELi2ELi32ELb1ELb0EEEJSH_NS5_IJNST_ISF_SB_EENST_INSA_ILi32EEESB_EEEEESI_SK_SI_SK_NS1J_6fusion15FusionCallbacksIS1N_NS1S_17LinearCombinationISI_fSI_fLNS_15FloatRoundStyleE2EEESH_S1R_JEEENS4_5SM1004TMEM4LOAD26SM100_TMEM_LOAD_32dp32b32xES1D_NS12_INS13_ILi2ELi4ELi3EEES16_NST_INS5_IJS17_S1P_EEENS5_IJS1P_SB_EEEEEEENS4_39AutoVectorizingCopyWithAssumedAlignmentILi128EEENS4_14SM90_TMA_STOREES26_S28_S28_EEEvvEEEEvNT_6ParamsE,"aw",@nobits
	.sectionflags	@""
	.align	16
	.zero		1024


//--------------------- .nv.shared.reserved.0     --------------------------
	.section	.nv.shared.reserved.0,"aw",@nobits
	.weak		__nv_reservedSMEM_offset_0_alias
	.size		__nv_reservedSMEM_offset_0_alias, 0, 64
	.other		__nv_reservedSMEM_offset_0_alias,@"STO_CUDA_RESERVED_SHARED STV_DEFAULT"
__nv_reservedSMEM_offset_0_alias:
	.zero		0
.nv.shared.reserved.0:
	.zero		64
	.weak		__nv_reservedSMEM_tcgen05_partition
	.type		__nv_reservedSMEM_tcgen05_partition,@object
	.size		__nv_reservedSMEM_tcgen05_partition,(.L_0 - __nv_reservedSMEM_tcgen05_partition)
__nv_reservedSMEM_tcgen05_partition:
	.zero		32
.L_0:


//--------------------- .nv.global                --------------------------
	.section	.nv.global,"aw",@nobits
.nv.global:
	.type		_ZN40_INTERNAL_209b5679_4_k_cu_099783df_348324cute1_E,@object
	.size		_ZN40_INTERNAL_209b5679_4_k_cu_099783df_348324cute1_E,(_ZN40_INTERNAL_209b5679_4_k_cu_099783df_348324cuda3std3__45__cpo6cbeginE - _ZN40_INTERNAL_209b5679_4_k_cu_099783df_348324cute1_E)
_ZN40_INTERNAL_209b5679_4_k_cu_099783df_348324cute1_E:
	.zero		1
	.type		_ZN40_INTERNAL_209b5679_4_k_cu_099783df_348324cuda3std3__45__cpo6cbeginE,@object
	.size		_ZN40_INTERNAL_209b5679_4_k_cu_099783df_348324cuda3std3__45__cpo6cbeginE,(_ZN40_INTERNAL_209b5679_4_k_cu_099783df_348324cuda3std3__48in_placeE - _ZN40_INTERNAL_209b5679_4_k_cu_099783df_348324cuda3std3__45__cpo6cbeginE)
_ZN40_INTERNAL_209b5679_4_k_cu_099783df_348324cuda3std3__45__cpo6cbeginE:
	.zero		1
	.type		_ZN40_INTERNAL_209b5679_4_k_cu_099783df_348324cuda3std3__48in_placeE,@object
	.size		_ZN40_INTERNAL_209b5679_4_k_cu_099783df_348324cuda3std3__48in_placeE,(_ZN40_INTERNAL_209b5679_4_k_cu_099783df_348324cuda3std6ranges3__45__cpo9iter_moveE - _ZN40_INTERNAL_209b5679_4_k_cu_099783df_348324cuda3std3__48in_placeE)
_ZN40_INTERNAL_209b5679_4_k_cu_099783df_348324cuda3std3__48in_placeE:
	.zero		1
	.type		_ZN40_INTERNAL_209b5679_4_k_cu_099783df_348324cuda3std6ranges3__45__cpo9iter_moveE,@object
	.size		_ZN40_INTERNAL_209b5679_4_k_cu_099783df_348324cuda3std6ranges3__45__cpo9iter_moveE,(_ZN40_INTERNAL_209b5679_4_k_cu_099783df_348324cuda3std3__45__cpo5beginE - _ZN40_INTERNAL_209b5679_4_k_cu_099783df_348324cuda3std6ranges3__45__cpo9iter_moveE)
_ZN40_INTERNAL_209b5679_4_k_cu_099783df_348324cuda3std6ranges3__45__cpo9iter_moveE:
	.zero		1
	.type		_ZN40_INTERNAL_209b5679_4_k_cu_099783df_348324cuda3std3__45__cpo5beginE,@object
	.size		_ZN40_INTERNAL_209b5679_4_k_cu_099783df_348324cuda3std3__45__cpo5beginE,(_ZN40_INTERNAL_209b5679_4_k_cu_099783df_348324cuda3std3__442_GLOBAL__N__209b5679_4_k_cu_099783df_348326ignoreE - _ZN40_INTERNAL_209b5679_4_k_cu_099783df_348324cuda3std3__45__cpo5beginE)
_ZN40_INTERNAL_209b5679_4_k_cu_099783df_348324cuda3std3__45__cpo5beginE:
	.zero		1
	.type		_ZN40_INTERNAL_209b5679_4_k_cu_099783df_348324cuda3std3__442_GLOBAL__N__209b5679_4_k_cu_099783df_348326ignoreE,@object
	.size		_ZN40_INTERNAL_209b5679_4_k_cu_099783df_348324cuda3std3__442_GLOBAL__N__209b5679_4_k_cu_099783df_348326ignoreE,(_ZN40_INTERNAL_209b5679_4_k_cu_099783df_348324cute7productE - _ZN40_INTERNAL_209b5679_4_k_cu_099783df_348324cuda3std3__442_GLOBAL__N__209b5679_4_k_cu_099783df_348326ignoreE)
_ZN40_INTERNAL_209b5679_4_k_cu_099783df_348324cuda3std3__442_GLOBAL__N__209b5679_4_k_cu_099783df_348326ignoreE:
	.zero		1
	.type		_ZN40_INTERNAL_209b5679_4_k_cu_099783df_348324cute7productE,@object
	.size		_ZN40_INTERNAL_209b5679_4_k_cu_099783df_348324cute7productE,(_ZN40_INTERNAL_209b5679_4_k_cu_099783df_348324cuda3std3__45__cpo3endE - _ZN40_INTERNAL_209b5679_4_k_cu_099783df_348324cute7productE)
_ZN40_INTERNAL_209b5679_4_k_cu_099783df_348324cute7productE:
	.zero		1
	.type		_ZN40_INTERNAL_209b5679_4_k_cu_099783df_348324cuda3std3__45__cpo3endE,@object
	.size		_ZN40_INTERNAL_209b5679_4_k_cu_099783df_348324cuda3std3__45__cpo3endE,(_ZN40_INTERNAL_209b5679_4_k_cu_099783df_348324cuda3std3__419piecewise_constructE - _ZN40_INTERNAL_209b5679_4_k_cu_099783df_348324cuda3std3__45__cpo3endE)
_ZN40_INTERNAL_209b5679_4_k_cu_099783df_348324cuda3std3__45__cpo3endE:
	.zero		1
	.type		_ZN40_INTERNAL_209b5679_4_k_cu_099783df_348324cuda3std3__419piecewise_constructE,@object
	.size		_ZN40_INTERNAL_209b5679_4_k_cu_099783df_348324cuda3std3__419piecewise_constructE,(_ZN40_INTERNAL_209b5679_4_k_cu_099783df_348324cuda3std3__45__cpo4cendE - _ZN40_INTERNAL_209b5679_4_k_cu_099783df_348324cuda3std3__419piecewise_constructE)
_ZN40_INTERNAL_209b5679_4_k_cu_099783df_348324cuda3std3__419piecewise_constructE:
	.zero		1
	.type		_ZN40_INTERNAL_209b5679_4_k_cu_099783df_348324cuda3std3__45__cpo4cendE,@object
	.size		_ZN40_INTERNAL_209b5679_4_k_cu_099783df_348324cuda3std3__45__cpo4cendE,(_ZN40_INTERNAL_209b5679_4_k_cu_099783df_348324cuda3std6ranges3__45__cpo4swapE - _ZN40_INTERNAL_209b5679_4_k_cu_099783df_348324cuda3std3__45__cpo4cendE)
_ZN40_INTERNAL_209b5679_4_k_cu_099783df_348324cuda3std3__45__cpo4cendE:
	.zero		1
	.type		_ZN40_INTERNAL_209b5679_4_k_cu_099783df_348324cuda3std6ranges3__45__cpo4swapE,@object
	.size		_ZN40_INTERNAL_209b5679_4_k_cu_099783df_348324cuda3std6ranges3__45__cpo4swapE,(.L_10 - _ZN40_INTERNAL_209b5679_4_k_cu_099783df_348324cuda3std6ranges3__45__cpo4swapE)
_ZN40_INTERNAL_209b5679_4_k_cu_099783df_348324cuda3std6ranges3__45__cpo4swapE:
	.zero		1
.L_10:


//--------------------- .nv.constant0._ZN7cutlass13device_kernelINS_4gemm6kernel13GemmUniversalIN4cute5tupleIJiiiiEEENS1_10collective13CollectiveMmaINS1_35MainloopSm100TmaUmmaWarpSpecializedILi5ELi2ELi4ENS5_IJNS4_1CILi1EEENSA_ILi2EEESB_EEEEENS5_IJNSA_ILi128EEESF_NSA_ILi64EEEEEENS_6half_tENS5_IJSB_llEEESI_NS5_IJlSB_lEEENS4_8TiledMMAINS4_8MMA_AtomIJNS4_20SM100_MMA_F16BF16_SSISI_SI_fLi128ELi128ELNS4_4UMMA5MajorE1ELSP_0ELNSO_7ScaleInE0ELSQ_0EEEEEENS4_6LayoutINS5_IJSB_SB_SB_EEENS5_IJNSA_ILi0EEESV_SV_EEEEENS5_IJNS4_10UnderscoreESY_SY_EEEEENS4_23SM90_TMA_LOAD_MULTICASTENS4_14ComposedLayoutINS4_7SwizzleILi3ELi4ELi3EEENS4_18smem_ptr_flag_bitsILi16EEENST_INS5_IJSG_NSA_ILi8EEEEEENS5_IJSB_SG_EEEEEEEvNS4_8identityENS4_13SM90_TMA_LOADENS12_IS14_S16_NST_INS5_IJS17_SG_EEENS5_IJSG_SB_EEEEEEEvS1C_EENS_8epilogue10collective18CollectiveEpilogueINS1J_23Sm100TmaWarpSpecializedILi4ELi2ELi32ELb1ELb0EEEJSH_NS5_IJNST_ISF_SB_EENST_INSA_ILi32EEESB_EEEEESI_SK_SI_SK_NS1J_6fusion15FusionCallbacksIS1N_NS1S_17LinearCombinationISI_fSI_fLNS_15FloatRoundStyleE2EEESH_S1R_JEEENS4_5SM1004TMEM4LOAD26SM100_TMEM_LOAD_32dp32b32xES1D_NS12_INS13_ILi2ELi4ELi3EEES16_NST_INS5_IJS17_S1P_EEENS5_IJS1P_SB_EEEEEEENS4_39AutoVectorizingCopyWithAssumedAlignmentILi128EEENS4_14SM90_TMA_STOREES26_S28_S28_EEEvvEEEEvNT_6ParamsE --------------------------
	.section	.nv.constant0._ZN7cutlass13device_kernelINS_4gemm6kernel13GemmUniversalIN4cute5tupleIJiiiiEEENS1_10collective13CollectiveMmaINS1_35MainloopSm100TmaUmmaWarpSpecializedILi5ELi2ELi4ENS5_IJNS4_1CILi1EEENSA_ILi2EEESB_EEEEENS5_IJNSA_ILi128EEESF_NSA_ILi64EEEEEENS_6half_tENS5_IJSB_llEEESI_NS5_IJlSB_lEEENS4_8TiledMMAINS4_8MMA_AtomIJNS4_20SM100_MMA_F16BF16_SSISI_SI_fLi128ELi128ELNS4_4UMMA5MajorE1ELSP_0ELNSO_7ScaleInE0ELSQ_0EEEEEENS4_6LayoutINS5_IJSB_SB_SB_EEENS5_IJNSA_ILi0EEESV_SV_EEEEENS5_IJNS4_10UnderscoreESY_SY_EEEEENS4_23SM90_TMA_LOAD_MULTICASTENS4_14ComposedLayoutINS4_7SwizzleILi3ELi4ELi3EEENS4_18smem_ptr_flag_bitsILi16EEENST_INS5_IJSG_NSA_ILi8EEEEEENS5_IJSB_SG_EEEEEEEvNS4_8identityENS4_13SM90_TMA_LOADENS12_IS14_S16_NST_INS5_IJS17_SG_EEENS5_IJSG_SB_EEEEEEEvS1C_EENS_8epilogue10collective18CollectiveEpilogueINS1J_23Sm100TmaWarpSpecializedILi4ELi2ELi32ELb1ELb0EEEJSH_NS5_IJNST_ISF_SB_EENST_INSA_ILi32EEESB_EEEEESI_SK_SI_SK_NS1J_6fusion15FusionCallbacksIS1N_NS1S_17LinearCombinationISI_fSI_fLNS_15FloatRoundStyleE2EEESH_S1R_JEEENS4_5SM1004TMEM4LOAD26SM100_TMEM_LOAD_32dp32b32xES1D_NS12_INS13_ILi2ELi4ELi3EEES16_NST_INS5_IJS17_S1P_EEENS5_IJS1P_SB_EEEEEEENS4_39AutoVectorizingCopyWithAssumedAlignmentILi128EEENS4_14SM90_TMA_STOREES26_S28_S28_EEEvvEEEEvNT_6ParamsE,"a",@progbits
	.sectionflags	@""
	.align	4
.nv.constant0._ZN7cutlass13device_kernelINS_4gemm6kernel13GemmUniversalIN4cute5tupleIJiiiiEEENS1_10collective13CollectiveMmaINS1_35MainloopSm100TmaUmmaWarpSpecializedILi5ELi2ELi4ENS5_IJNS4_1CILi1EEENSA_ILi2EEESB_EEEEENS5_IJNSA_ILi128EEESF_NSA_ILi64EEEEEENS_6half_tENS5_IJSB_llEEESI_NS5_IJlSB_lEEENS4_8TiledMMAINS4_8MMA_AtomIJNS4_20SM100_MMA_F16BF16_SSISI_SI_fLi128ELi128ELNS4_4UMMA5MajorE1ELSP_0ELNSO_7ScaleInE0ELSQ_0EEEEEENS4_6LayoutINS5_IJSB_SB_SB_EEENS5_IJNSA_ILi0EEESV_SV_EEEEENS5_IJNS4_10UnderscoreESY_SY_EEEEENS4_23SM90_TMA_LOAD_MULTICASTENS4_14ComposedLayoutINS4_7SwizzleILi3ELi4ELi3EEENS4_18smem_ptr_flag_bitsILi16EEENST_INS5_IJSG_NSA_ILi8EEEEEENS5_IJSB_SG_EEEEEEEvNS4_8identityENS4_13SM90_TMA_LOADENS12_IS14_S16_NST_INS5_IJS17_SG_EEENS5_IJSG_SB_EEEEEEEvS1C_EENS_8epilogue10collective18CollectiveEpilogueINS1J_23Sm100TmaWarpSpecializedILi4ELi2ELi32ELb1ELb0EEEJSH_NS5_IJNST_ISF_SB_EENST_INSA_ILi32EEESB_EEEEESI_SK_SI_SK_NS1J_6fusion15FusionCallbacksIS1N_NS1S_17LinearCombinationISI_fSI_fLNS_15FloatRoundStyleE2EEESH_S1R_JEEENS4_5SM1004TMEM4LOAD26SM100_TMEM_LOAD_32dp32b32xES1D_NS12_INS13_ILi2ELi4ELi3EEES16_NST_INS5_IJS17_S1P_EEENS5_IJS1P_SB_EEEEEEENS4_39AutoVectorizingCopyWithAssumedAlignmentILi128EEENS4_14SM90_TMA_STOREES26_S28_S28_EEEvvEEEEvNT_6ParamsE:
	.zero		2944


//--------------------- SYMBOLS --------------------------

	.type		.nv.reservedSmem.offset0,@object
	.size		.nv.reservedSmem.offset0,0x4
	.type		.nv.reservedSmem.cap,@object
	.size		.nv.reservedSmem.cap,0x4
	.type		__assertfail,@function
